//
// Generated by NVIDIA NVVM Compiler
//
// Compiler Build ID: CL-36424714
// Cuda compilation tools, release 13.0, V13.0.88
// Based on NVVM 20.0.0
//

.version 9.0
.target sm_100
.address_size 64

	// .globl	_Z7Sub_V_SPffi
.extern .shared .align 16 .b8 sdata[];

.visible .entry _Z7Sub_V_SPffi(
	.param .u64 .ptr .align 1 _Z7Sub_V_SPffi_param_0,
	.param .f32 _Z7Sub_V_SPffi_param_1,
	.param .u32 _Z7Sub_V_SPffi_param_2
)
{
	.reg .pred 	%p<2>;
	.reg .b32 	%r<6>;
	.reg .b32 	%f<4>;
	.reg .b64 	%rd<5>;

	ld.param.u64 	%rd1, [_Z7Sub_V_SPffi_param_0];
	ld.param.f32 	%f1, [_Z7Sub_V_SPffi_param_1];
	ld.param.u32 	%r2, [_Z7Sub_V_SPffi_param_2];
	mov.u32 	%r3, %tid.x;
	mov.u32 	%r4, %ctaid.x;
	mov.u32 	%r5, %ntid.x;
	mad.lo.s32 	%r1, %r4, %r5, %r3;
	setp.ge.s32 	%p1, %r1, %r2;
	@%p1 bra 	$L__BB0_2;
	cvta.to.global.u64 	%rd2, %rd1;
	mul.wide.s32 	%rd3, %r1, 4;
	add.s64 	%rd4, %rd2, %rd3;
	ld.global.f32 	%f2, [%rd4];
	sub.f32 	%f3, %f2, %f1;
	st.global.f32 	[%rd4], %f3;
$L__BB0_2:
	ret;

}
	// .globl	_Z7Sub_S_VfPfi
.visible .entry _Z7Sub_S_VfPfi(
	.param .f32 _Z7Sub_S_VfPfi_param_0,
	.param .u64 .ptr .align 1 _Z7Sub_S_VfPfi_param_1,
	.param .u32 _Z7Sub_S_VfPfi_param_2
)
{
	.reg .pred 	%p<2>;
	.reg .b32 	%r<6>;
	.reg .b32 	%f<4>;
	.reg .b64 	%rd<5>;

	ld.param.f32 	%f1, [_Z7Sub_S_VfPfi_param_0];
	ld.param.u64 	%rd1, [_Z7Sub_S_VfPfi_param_1];
	ld.param.u32 	%r2, [_Z7Sub_S_VfPfi_param_2];
	mov.u32 	%r3, %tid.x;
	mov.u32 	%r4, %ctaid.x;
	mov.u32 	%r5, %ntid.x;
	mad.lo.s32 	%r1, %r4, %r5, %r3;
	setp.ge.s32 	%p1, %r1, %r2;
	@%p1 bra 	$L__BB1_2;
	cvta.to.global.u64 	%rd2, %rd1;
	mul.wide.s32 	%rd3, %r1, 4;
	add.s64 	%rd4, %rd2, %rd3;
	ld.global.f32 	%f2, [%rd4];
	sub.f32 	%f3, %f1, %f2;
	st.global.f32 	[%rd4], %f3;
$L__BB1_2:
	ret;

}
	// .globl	_Z7Add_V_SPffi
.visible .entry _Z7Add_V_SPffi(
	.param .u64 .ptr .align 1 _Z7Add_V_SPffi_param_0,
	.param .f32 _Z7Add_V_SPffi_param_1,
	.param .u32 _Z7Add_V_SPffi_param_2
)
{
	.reg .pred 	%p<2>;
	.reg .b32 	%r<6>;
	.reg .b32 	%f<4>;
	.reg .b64 	%rd<5>;

	ld.param.u64 	%rd1, [_Z7Add_V_SPffi_param_0];
	ld.param.f32 	%f1, [_Z7Add_V_SPffi_param_1];
	ld.param.u32 	%r2, [_Z7Add_V_SPffi_param_2];
	mov.u32 	%r3, %tid.x;
	mov.u32 	%r4, %ctaid.x;
	mov.u32 	%r5, %ntid.x;
	mad.lo.s32 	%r1, %r4, %r5, %r3;
	setp.ge.s32 	%p1, %r1, %r2;
	@%p1 bra 	$L__BB2_2;
	cvta.to.global.u64 	%rd2, %rd1;
	mul.wide.s32 	%rd3, %r1, 4;
	add.s64 	%rd4, %rd2, %rd3;
	ld.global.f32 	%f2, [%rd4];
	add.f32 	%f3, %f1, %f2;
	st.global.f32 	[%rd4], %f3;
$L__BB2_2:
	ret;

}
	// .globl	_Z7Add_V_VPKfiPfii
.visible .entry _Z7Add_V_VPKfiPfii(
	.param .u64 .ptr .align 1 _Z7Add_V_VPKfiPfii_param_0,
	.param .u32 _Z7Add_V_VPKfiPfii_param_1,
	.param .u64 .ptr .align 1 _Z7Add_V_VPKfiPfii_param_2,
	.param .u32 _Z7Add_V_VPKfiPfii_param_3,
	.param .u32 _Z7Add_V_VPKfiPfii_param_4
)
{
	.reg .pred 	%p<2>;
	.reg .b32 	%r<10>;
	.reg .b32 	%f<4>;
	.reg .b64 	%rd<9>;

	ld.param.u64 	%rd1, [_Z7Add_V_VPKfiPfii_param_0];
	ld.param.u32 	%r2, [_Z7Add_V_VPKfiPfii_param_1];
	ld.param.u64 	%rd2, [_Z7Add_V_VPKfiPfii_param_2];
	ld.param.u32 	%r3, [_Z7Add_V_VPKfiPfii_param_3];
	ld.param.u32 	%r4, [_Z7Add_V_VPKfiPfii_param_4];
	mov.u32 	%r5, %tid.x;
	mov.u32 	%r6, %ctaid.x;
	mov.u32 	%r7, %ntid.x;
	mad.lo.s32 	%r1, %r6, %r7, %r5;
	setp.ge.s32 	%p1, %r1, %r4;
	@%p1 bra 	$L__BB3_2;
	cvta.to.global.u64 	%rd3, %rd1;
	cvta.to.global.u64 	%rd4, %rd2;
	add.s32 	%r8, %r2, %r1;
	mul.wide.s32 	%rd5, %r8, 4;
	add.s64 	%rd6, %rd3, %rd5;
	ld.global.f32 	%f1, [%rd6];
	add.s32 	%r9, %r3, %r1;
	mul.wide.s32 	%rd7, %r9, 4;
	add.s64 	%rd8, %rd4, %rd7;
	ld.global.f32 	%f2, [%rd8];
	add.f32 	%f3, %f1, %f2;
	st.global.f32 	[%rd8], %f3;
$L__BB3_2:
	ret;

}
	// .globl	_Z11Mul_Had_V_VPKfPfi
.visible .entry _Z11Mul_Had_V_VPKfPfi(
	.param .u64 .ptr .align 1 _Z11Mul_Had_V_VPKfPfi_param_0,
	.param .u64 .ptr .align 1 _Z11Mul_Had_V_VPKfPfi_param_1,
	.param .u32 _Z11Mul_Had_V_VPKfPfi_param_2
)
{
	.reg .pred 	%p<2>;
	.reg .b32 	%r<6>;
	.reg .b32 	%f<4>;
	.reg .b64 	%rd<8>;

	ld.param.u64 	%rd1, [_Z11Mul_Had_V_VPKfPfi_param_0];
	ld.param.u64 	%rd2, [_Z11Mul_Had_V_VPKfPfi_param_1];
	ld.param.u32 	%r2, [_Z11Mul_Had_V_VPKfPfi_param_2];
	mov.u32 	%r3, %tid.x;
	mov.u32 	%r4, %ctaid.x;
	mov.u32 	%r5, %ntid.x;
	mad.lo.s32 	%r1, %r4, %r5, %r3;
	setp.ge.s32 	%p1, %r1, %r2;
	@%p1 bra 	$L__BB4_2;
	cvta.to.global.u64 	%rd3, %rd1;
	cvta.to.global.u64 	%rd4, %rd2;
	mul.wide.s32 	%rd5, %r1, 4;
	add.s64 	%rd6, %rd3, %rd5;
	ld.global.f32 	%f1, [%rd6];
	add.s64 	%rd7, %rd4, %rd5;
	ld.global.f32 	%f2, [%rd7];
	mul.f32 	%f3, %f1, %f2;
	st.global.f32 	[%rd7], %f3;
$L__BB4_2:
	ret;

}
	// .globl	_Z7Div_S_VfPfi
.visible .entry _Z7Div_S_VfPfi(
	.param .f32 _Z7Div_S_VfPfi_param_0,
	.param .u64 .ptr .align 1 _Z7Div_S_VfPfi_param_1,
	.param .u32 _Z7Div_S_VfPfi_param_2
)
{
	.reg .pred 	%p<2>;
	.reg .b32 	%r<6>;
	.reg .b32 	%f<4>;
	.reg .b64 	%rd<5>;

	ld.param.f32 	%f1, [_Z7Div_S_VfPfi_param_0];
	ld.param.u64 	%rd1, [_Z7Div_S_VfPfi_param_1];
	ld.param.u32 	%r2, [_Z7Div_S_VfPfi_param_2];
	mov.u32 	%r3, %tid.x;
	mov.u32 	%r4, %ctaid.x;
	mov.u32 	%r5, %ntid.x;
	mad.lo.s32 	%r1, %r4, %r5, %r3;
	setp.ge.s32 	%p1, %r1, %r2;
	@%p1 bra 	$L__BB5_2;
	cvta.to.global.u64 	%rd2, %rd1;
	mul.wide.s32 	%rd3, %r1, 4;
	add.s64 	%rd4, %rd2, %rd3;
	ld.global.f32 	%f2, [%rd4];
	div.rn.f32 	%f3, %f1, %f2;
	st.global.f32 	[%rd4], %f3;
$L__BB5_2:
	ret;

}
	// .globl	_Z5Exp_VPfi
.visible .entry _Z5Exp_VPfi(
	.param .u64 .ptr .align 1 _Z5Exp_VPfi_param_0,
	.param .u32 _Z5Exp_VPfi_param_1
)
{
	.reg .pred 	%p<2>;
	.reg .b32 	%r<6>;
	.reg .b32 	%f<4>;
	.reg .b64 	%rd<5>;

	ld.param.u64 	%rd1, [_Z5Exp_VPfi_param_0];
	ld.param.u32 	%r2, [_Z5Exp_VPfi_param_1];
	mov.u32 	%r3, %tid.x;
	mov.u32 	%r4, %ctaid.x;
	mov.u32 	%r5, %ntid.x;
	mad.lo.s32 	%r1, %r4, %r5, %r3;
	setp.ge.s32 	%p1, %r1, %r2;
	@%p1 bra 	$L__BB6_2;
	cvta.to.global.u64 	%rd2, %rd1;
	mul.wide.s32 	%rd3, %r1, 4;
	add.s64 	%rd4, %rd2, %rd3;
	ld.global.f32 	%f1, [%rd4];
	mul.f32 	%f2, %f1, 0f3FB8AA3B;
	ex2.approx.f32 	%f3, %f2;
	st.global.f32 	[%rd4], %f3;
$L__BB6_2:
	ret;

}
	// .globl	_Z6Sqrt_VPfi
.visible .entry _Z6Sqrt_VPfi(
	.param .u64 .ptr .align 1 _Z6Sqrt_VPfi_param_0,
	.param .u32 _Z6Sqrt_VPfi_param_1
)
{
	.reg .pred 	%p<2>;
	.reg .b32 	%r<6>;
	.reg .b32 	%f<3>;
	.reg .b64 	%rd<5>;

	ld.param.u64 	%rd1, [_Z6Sqrt_VPfi_param_0];
	ld.param.u32 	%r2, [_Z6Sqrt_VPfi_param_1];
	mov.u32 	%r3, %tid.x;
	mov.u32 	%r4, %ctaid.x;
	mov.u32 	%r5, %ntid.x;
	mad.lo.s32 	%r1, %r4, %r5, %r3;
	setp.ge.s32 	%p1, %r1, %r2;
	@%p1 bra 	$L__BB7_2;
	cvta.to.global.u64 	%rd2, %rd1;
	mul.wide.s32 	%rd3, %r1, 4;
	add.s64 	%rd4, %rd2, %rd3;
	ld.global.f32 	%f1, [%rd4];
	sqrt.rn.f32 	%f2, %f1;
	st.global.f32 	[%rd4], %f2;
$L__BB7_2:
	ret;

}
	// .globl	_Z6Sign_VPfi
.visible .entry _Z6Sign_VPfi(
	.param .u64 .ptr .align 1 _Z6Sign_VPfi_param_0,
	.param .u32 _Z6Sign_VPfi_param_1
)
{
	.reg .pred 	%p<2>;
	.reg .b32 	%r<6>;
	.reg .b32 	%f<4>;
	.reg .b64 	%rd<5>;

	ld.param.u64 	%rd1, [_Z6Sign_VPfi_param_0];
	ld.param.u32 	%r2, [_Z6Sign_VPfi_param_1];
	mov.u32 	%r3, %tid.x;
	mov.u32 	%r4, %ctaid.x;
	mov.u32 	%r5, %ntid.x;
	mad.lo.s32 	%r1, %r4, %r5, %r3;
	setp.ge.s32 	%p1, %r1, %r2;
	@%p1 bra 	$L__BB8_2;
	cvta.to.global.u64 	%rd2, %rd1;
	mul.wide.s32 	%rd3, %r1, 4;
	add.s64 	%rd4, %rd2, %rd3;
	ld.global.f32 	%f1, [%rd4];
	mov.f32 	%f2, 0f3F800000;
	copysign.f32 	%f3, %f1, %f2;
	st.global.f32 	[%rd4], %f3;
$L__BB8_2:
	ret;

}
	// .globl	_Z5Rel_VPfi
.visible .entry _Z5Rel_VPfi(
	.param .u64 .ptr .align 1 _Z5Rel_VPfi_param_0,
	.param .u32 _Z5Rel_VPfi_param_1
)
{
	.reg .pred 	%p<2>;
	.reg .b32 	%r<6>;
	.reg .b32 	%f<5>;
	.reg .b64 	%rd<5>;

	ld.param.u64 	%rd1, [_Z5Rel_VPfi_param_0];
	ld.param.u32 	%r2, [_Z5Rel_VPfi_param_1];
	mov.u32 	%r3, %tid.x;
	mov.u32 	%r4, %ctaid.x;
	mov.u32 	%r5, %ntid.x;
	mad.lo.s32 	%r1, %r4, %r5, %r3;
	setp.ge.s32 	%p1, %r1, %r2;
	@%p1 bra 	$L__BB9_2;
	cvta.to.global.u64 	%rd2, %rd1;
	mul.wide.s32 	%rd3, %r1, 4;
	add.s64 	%rd4, %rd2, %rd3;
	ld.global.f32 	%f1, [%rd4];
	abs.f32 	%f2, %f1;
	add.f32 	%f3, %f1, %f2;
	mul.f32 	%f4, %f3, 0f3F000000;
	st.global.f32 	[%rd4], %f4;
$L__BB9_2:
	ret;

}
	// .globl	_Z5Log_VPfi
.visible .entry _Z5Log_VPfi(
	.param .u64 .ptr .align 1 _Z5Log_VPfi_param_0,
	.param .u32 _Z5Log_VPfi_param_1
)
{
	.reg .pred 	%p<2>;
	.reg .b32 	%r<6>;
	.reg .b32 	%f<4>;
	.reg .b64 	%rd<5>;

	ld.param.u64 	%rd1, [_Z5Log_VPfi_param_0];
	ld.param.u32 	%r2, [_Z5Log_VPfi_param_1];
	mov.u32 	%r3, %tid.x;
	mov.u32 	%r4, %ctaid.x;
	mov.u32 	%r5, %ntid.x;
	mad.lo.s32 	%r1, %r4, %r5, %r3;
	setp.ge.s32 	%p1, %r1, %r2;
	@%p1 bra 	$L__BB10_2;
	cvta.to.global.u64 	%rd2, %rd1;
	mul.wide.s32 	%rd3, %r1, 4;
	add.s64 	%rd4, %rd2, %rd3;
	ld.global.f32 	%f1, [%rd4];
	lg2.approx.f32 	%f2, %f1;
	mul.f32 	%f3, %f2, 0f3F317218;
	st.global.f32 	[%rd4], %f3;
$L__BB10_2:
	ret;

}
	// .globl	_Z5Sum_VPKfPfi
.visible .entry _Z5Sum_VPKfPfi(
	.param .u64 .ptr .align 1 _Z5Sum_VPKfPfi_param_0,
	.param .u64 .ptr .align 1 _Z5Sum_VPKfPfi_param_1,
	.param .u32 _Z5Sum_VPKfPfi_param_2
)
{
	.reg .pred 	%p<6>;
	.reg .b32 	%r<14>;
	.reg .b32 	%f<9>;
	.reg .b64 	%rd<9>;

	ld.param.u64 	%rd1, [_Z5Sum_VPKfPfi_param_0];
	ld.param.u64 	%rd2, [_Z5Sum_VPKfPfi_param_1];
	ld.param.u32 	%r8, [_Z5Sum_VPKfPfi_param_2];
	mov.u32 	%r1, %tid.x;
	mov.u32 	%r2, %ctaid.x;
	mov.u32 	%r13, %ntid.x;
	mad.lo.s32 	%r4, %r2, %r13, %r1;
	setp.ge.s32 	%p1, %r4, %r8;
	mov.f32 	%f8, 0f00000000;
	@%p1 bra 	$L__BB11_2;
	cvta.to.global.u64 	%rd3, %rd1;
	mul.wide.s32 	%rd4, %r4, 4;
	add.s64 	%rd5, %rd3, %rd4;
	ld.global.f32 	%f8, [%rd5];
$L__BB11_2:
	shl.b32 	%r9, %r1, 2;
	mov.u32 	%r10, sdata;
	add.s32 	%r5, %r10, %r9;
	st.shared.f32 	[%r5], %f8;
	bar.sync 	0;
	setp.lt.u32 	%p2, %r13, 2;
	@%p2 bra 	$L__BB11_6;
$L__BB11_3:
	shr.u32 	%r7, %r13, 1;
	setp.ge.u32 	%p3, %r1, %r7;
	@%p3 bra 	$L__BB11_5;
	shl.b32 	%r11, %r7, 2;
	add.s32 	%r12, %r5, %r11;
	ld.shared.f32 	%f4, [%r12];
	ld.shared.f32 	%f5, [%r5];
	add.f32 	%f6, %f4, %f5;
	st.shared.f32 	[%r5], %f6;
$L__BB11_5:
	bar.sync 	0;
	setp.gt.u32 	%p4, %r13, 3;
	mov.u32 	%r13, %r7;
	@%p4 bra 	$L__BB11_3;
$L__BB11_6:
	setp.ne.s32 	%p5, %r1, 0;
	@%p5 bra 	$L__BB11_8;
	ld.shared.f32 	%f7, [sdata];
	cvta.to.global.u64 	%rd6, %rd2;
	mul.wide.u32 	%rd7, %r2, 4;
	add.s64 	%rd8, %rd6, %rd7;
	st.global.f32 	[%rd8], %f7;
$L__BB11_8:
	ret;

}


// ===== COMPILED SASS (sm_100) =====

	.target	sm_100

	.elftype	@"ET_EXEC"


//--------------------- .note.nv.tkinfo           --------------------------
	.section	.note.nv.tkinfo,"",@"SHT_NOTE"
	.sectionflags	@"SHF_NOTE_NV_TKINFO"
	.tkinfo
        /*0018*/ 	.word	0x00000002
        /*0030*/ 	.string	""
        /*0030*/ 	.string	"ptxas"
        /*0030*/ 	.string	"Cuda compilation tools, release 13.0, V13.0.88"
        /*0030*/ 	.string	"Build cuda_13.0.r13.0/compiler.36424714_0"
        /*0030*/ 	.string	"-arch sm_100 -m 64 "



//--------------------- .note.nv.cuinfo           --------------------------
	.section	.note.nv.cuinfo,"",@"SHT_NOTE"
	.sectionflags	@"SHF_NOTE_NV_CUINFO"
        /*0018*/ 	.short	0x0002
        /*001a*/ 	.short	0x0064
        /*001c*/ 	.short	0x0082
	.zero		2


//--------------------- .nv.info                  --------------------------
	.section	.nv.info,"",@"SHT_CUDA_INFO"
	.align	4


	//----- nvinfo : EIATTR_REGCOUNT
	.align		4
        /*0000*/ 	.byte	0x04, 0x2f
        /*0002*/ 	.short	(.L_1 - .L_0)
	.align		4
.L_0:
        /*0004*/ 	.word	index@(_Z7Sub_V_SPffi)
        /*0008*/ 	.word	0x00000008


	//----- nvinfo : EIATTR_FRAME_SIZE
	.align		4
.L_1:
        /*000c*/ 	.byte	0x04, 0x11
        /*000e*/ 	.short	(.L_3 - .L_2)
	.align		4
.L_2:
        /*0010*/ 	.word	index@(_Z7Sub_V_SPffi)
        /*0014*/ 	.word	0x00000000


	//----- nvinfo : EIATTR_REGCOUNT
	.align		4
.L_3:
        /*0018*/ 	.byte	0x04, 0x2f
        /*001a*/ 	.short	(.L_5 - .L_4)
	.align		4
.L_4:
        /*001c*/ 	.word	index@(_Z7Sub_S_VfPfi)
        /*0020*/ 	.word	0x00000008


	//----- nvinfo : EIATTR_FRAME_SIZE
	.align		4
.L_5:
        /*0024*/ 	.byte	0x04, 0x11
        /*0026*/ 	.short	(.L_7 - .L_6)
	.align		4
.L_6:
        /*0028*/ 	.word	index@(_Z7Sub_S_VfPfi)
        /*002c*/ 	.word	0x00000000


	//----- nvinfo : EIATTR_REGCOUNT
	.align		4
.L_7:
        /*0030*/ 	.byte	0x04, 0x2f
        /*0032*/ 	.short	(.L_9 - .L_8)
	.align		4
.L_8:
        /*0034*/ 	.word	index@(_Z7Add_V_SPffi)
        /*0038*/ 	.word	0x00000008


	//----- nvinfo : EIATTR_FRAME_SIZE
	.align		4
.L_9:
        /*003c*/ 	.byte	0x04, 0x11
        /*003e*/ 	.short	(.L_11 - .L_10)
	.align		4
.L_10:
        /*0040*/ 	.word	index@(_Z7Add_V_SPffi)
        /*0044*/ 	.word	0x00000000


	//----- nvinfo : EIATTR_REGCOUNT
	.align		4
.L_11:
        /*0048*/ 	.byte	0x04, 0x2f
        /*004a*/ 	.short	(.L_13 - .L_12)
	.align		4
.L_12:
        /*004c*/ 	.word	index@(_Z7Add_V_VPKfiPfii)
        /*0050*/ 	.word	0x0000000c


	//----- nvinfo : EIATTR_FRAME_SIZE
	.align		4
.L_13:
        /*0054*/ 	.byte	0x04, 0x11
        /*0056*/ 	.short	(.L_15 - .L_14)
	.align		4
.L_14:
        /*0058*/ 	.word	index@(_Z7Add_V_VPKfiPfii)
        /*005c*/ 	.word	0x00000000


	//----- nvinfo : EIATTR_REGCOUNT
	.align		4
.L_15:
        /*0060*/ 	.byte	0x04, 0x2f
        /*0062*/ 	.short	(.L_17 - .L_16)
	.align		4
.L_16:
        /*0064*/ 	.word	index@(_Z11Mul_Had_V_VPKfPfi)
        /*0068*/ 	.word	0x0000000a


	//----- nvinfo : EIATTR_FRAME_SIZE
	.align		4
.L_17:
        /*006c*/ 	.byte	0x04, 0x11
        /*006e*/ 	.short	(.L_19 - .L_18)
	.align		4
.L_18:
        /*0070*/ 	.word	index@(_Z11Mul_Had_V_VPKfPfi)
        /*0074*/ 	.word	0x00000000


	//----- nvinfo : EIATTR_REGCOUNT
	.align		4
.L_19:
        /*0078*/ 	.byte	0x04, 0x2f
        /*007a*/ 	.short	(.L_21 - .L_20)
	.align		4
.L_20:
        /*007c*/ 	.word	index@(_Z7Div_S_VfPfi)
        /*0080*/ 	.word	0x00000010


	//----- nvinfo : EIATTR_FRAME_SIZE
	.align		4
.L_21:
        /*0084*/ 	.byte	0x04, 0x11
        /*0086*/ 	.short	(.L_23 - .L_22)
	.align		4
.L_22:
        /*0088*/ 	.word	index@($__internal_1_$__cuda_sm3x_div_rn_noftz_f32_slowpath)
        /*008c*/ 	.word	0x00000000


	//----- nvinfo : EIATTR_FRAME_SIZE
	.align		4
.L_23:
        /*0090*/ 	.byte	0x04, 0x11
        /*0092*/ 	.short	(.L_25 - .L_24)
	.align		4
.L_24:
        /*0094*/ 	.word	index@(_Z7Div_S_VfPfi)
        /*0098*/ 	.word	0x00000000


	//----- nvinfo : EIATTR_REGCOUNT
	.align		4
.L_25:
        /*009c*/ 	.byte	0x04, 0x2f
        /*009e*/ 	.short	(.L_27 - .L_26)
	.align		4
.L_26:
        /*00a0*/ 	.word	index@(_Z5Exp_VPfi)
        /*00a4*/ 	.word	0x00000008


	//----- nvinfo : EIATTR_FRAME_SIZE
	.align		4
.L_27:
        /*00a8*/ 	.byte	0x04, 0x11
        /*00aa*/ 	.short	(.L_29 - .L_28)
	.align		4
.L_28:
        /*00ac*/ 	.word	index@(_Z5Exp_VPfi)
        /*00b0*/ 	.word	0x00000000


	//----- nvinfo : EIATTR_REGCOUNT
	.align		4
.L_29:
        /*00b4*/ 	.byte	0x04, 0x2f
        /*00b6*/ 	.short	(.L_31 - .L_30)
	.align		4
.L_30:
        /*00b8*/ 	.word	index@(_Z6Sqrt_VPfi)
        /*00bc*/ 	.word	0x0000000c


	//----- nvinfo : EIATTR_FRAME_SIZE
	.align		4
.L_31:
        /*00c0*/ 	.byte	0x04, 0x11
        /*00c2*/ 	.short	(.L_33 - .L_32)
	.align		4
.L_32:
        /*00c4*/ 	.word	index@($__internal_0_$__cuda_sm20_sqrt_rn_f32_slowpath)
        /*00c8*/ 	.word	0x00000000


	//----- nvinfo : EIATTR_FRAME_SIZE
	.align		4
.L_33:
        /*00cc*/ 	.byte	0x04, 0x11
        /*00ce*/ 	.short	(.L_35 - .L_34)
	.align		4
.L_34:
        /*00d0*/ 	.word	index@(_Z6Sqrt_VPfi)
        /*00d4*/ 	.word	0x00000000


	//----- nvinfo : EIATTR_REGCOUNT
	.align		4
.L_35:
        /*00d8*/ 	.byte	0x04, 0x2f
        /*00da*/ 	.short	(.L_37 - .L_36)
	.align		4
.L_36:
        /*00dc*/ 	.word	index@(_Z6Sign_VPfi)
        /*00e0*/ 	.word	0x00000008


	//----- nvinfo : EIATTR_FRAME_SIZE
	.align		4
.L_37:
        /*00e4*/ 	.byte	0x04, 0x11
        /*00e6*/ 	.short	(.L_39 - .L_38)
	.align		4
.L_38:
        /*00e8*/ 	.word	index@(_Z6Sign_VPfi)
        /*00ec*/ 	.word	0x00000000


	//----- nvinfo : EIATTR_REGCOUNT
	.align		4
.L_39:
        /*00f0*/ 	.byte	0x04, 0x2f
        /*00f2*/ 	.short	(.L_41 - .L_40)
	.align		4
.L_40:
        /*00f4*/ 	.word	index@(_Z5Rel_VPfi)
        /*00f8*/ 	.word	0x00000008


	//----- nvinfo : EIATTR_FRAME_SIZE
	.align		4
.L_41:
        /*00fc*/ 	.byte	0x04, 0x11
        /*00fe*/ 	.short	(.L_43 - .L_42)
	.align		4
.L_42:
        /*0100*/ 	.word	index@(_Z5Rel_VPfi)
        /*0104*/ 	.word	0x00000000


	//----- nvinfo : EIATTR_REGCOUNT
	.align		4
.L_43:
        /*0108*/ 	.byte	0x04, 0x2f
        /*010a*/ 	.short	(.L_45 - .L_44)
	.align		4
.L_44:
        /*010c*/ 	.word	index@(_Z5Log_VPfi)
        /*0110*/ 	.word	0x00000008


	//----- nvinfo : EIATTR_FRAME_SIZE
	.align		4
.L_45:
        /*0114*/ 	.byte	0x04, 0x11
        /*0116*/ 	.short	(.L_47 - .L_46)
	.align		4
.L_46:
        /*0118*/ 	.word	index@(_Z5Log_VPfi)
        /*011c*/ 	.word	0x00000000


	//----- nvinfo : EIATTR_REGCOUNT
	.align		4
.L_47:
        /*0120*/ 	.byte	0x04, 0x2f
        /*0122*/ 	.short	(.L_49 - .L_48)
	.align		4
.L_48:
        /*0124*/ 	.word	index@(_Z5Sum_VPKfPfi)
        /*0128*/ 	.word	0x0000000b


	//----- nvinfo : EIATTR_FRAME_SIZE
	.align		4
.L_49:
        /*012c*/ 	.byte	0x04, 0x11
        /*012e*/ 	.short	(.L_51 - .L_50)
	.align		4
.L_50:
        /*0130*/ 	.word	index@(_Z5Sum_VPKfPfi)
        /*0134*/ 	.word	0x00000000


	//----- nvinfo : EIATTR_MIN_STACK_SIZE
	.align		4
.L_51:
        /*0138*/ 	.byte	0x04, 0x12
        /*013a*/ 	.short	(.L_53 - .L_52)
	.align		4
.L_52:
        /*013c*/ 	.word	index@(_Z5Sum_VPKfPfi)
        /*0140*/ 	.word	0x00000000


	//----- nvinfo : EIATTR_MIN_STACK_SIZE
	.align		4
.L_53:
        /*0144*/ 	.byte	0x04, 0x12
        /*0146*/ 	.short	(.L_55 - .L_54)
	.align		4
.L_54:
        /*0148*/ 	.word	index@(_Z5Log_VPfi)
        /*014c*/ 	.word	0x00000000


	//----- nvinfo : EIATTR_MIN_STACK_SIZE
	.align		4
.L_55:
        /*0150*/ 	.byte	0x04, 0x12
        /*0152*/ 	.short	(.L_57 - .L_56)
	.align		4
.L_56:
        /*0154*/ 	.word	index@(_Z5Rel_VPfi)
        /*0158*/ 	.word	0x00000000


	//----- nvinfo : EIATTR_MIN_STACK_SIZE
	.align		4
.L_57:
        /*015c*/ 	.byte	0x04, 0x12
        /*015e*/ 	.short	(.L_59 - .L_58)
	.align		4
.L_58:
        /*0160*/ 	.word	index@(_Z6Sign_VPfi)
        /*0164*/ 	.word	0x00000000


	//----- nvinfo : EIATTR_MIN_STACK_SIZE
	.align		4
.L_59:
        /*0168*/ 	.byte	0x04, 0x12
        /*016a*/ 	.short	(.L_61 - .L_60)
	.align		4
.L_60:
        /*016c*/ 	.word	index@(_Z6Sqrt_VPfi)
        /*0170*/ 	.word	0x00000000


	//----- nvinfo : EIATTR_MIN_STACK_SIZE
	.align		4
.L_61:
        /*0174*/ 	.byte	0x04, 0x12
        /*0176*/ 	.short	(.L_63 - .L_62)
	.align		4
.L_62:
        /*0178*/ 	.word	index@(_Z5Exp_VPfi)
        /*017c*/ 	.word	0x00000000


	//----- nvinfo : EIATTR_MIN_STACK_SIZE
	.align		4
.L_63:
        /*0180*/ 	.byte	0x04, 0x12
        /*0182*/ 	.short	(.L_65 - .L_64)
	.align		4
.L_64:
        /*0184*/ 	.word	index@(_Z7Div_S_VfPfi)
        /*0188*/ 	.word	0x00000000


	//----- nvinfo : EIATTR_MIN_STACK_SIZE
	.align		4
.L_65:
        /*018c*/ 	.byte	0x04, 0x12
        /*018e*/ 	.short	(.L_67 - .L_66)
	.align		4
.L_66:
        /*0190*/ 	.word	index@(_Z11Mul_Had_V_VPKfPfi)
        /*0194*/ 	.word	0x00000000


	//----- nvinfo : EIATTR_MIN_STACK_SIZE
	.align		4
.L_67:
        /*0198*/ 	.byte	0x04, 0x12
        /*019a*/ 	.short	(.L_69 - .L_68)
	.align		4
.L_68:
        /*019c*/ 	.word	index@(_Z7Add_V_VPKfiPfii)
        /*01a0*/ 	.word	0x00000000


	//----- nvinfo : EIATTR_MIN_STACK_SIZE
	.align		4
.L_69:
        /*01a4*/ 	.byte	0x04, 0x12
        /*01a6*/ 	.short	(.L_71 - .L_70)
	.align		4
.L_70:
        /*01a8*/ 	.word	index@(_Z7Add_V_SPffi)
        /*01ac*/ 	.word	0x00000000


	//----- nvinfo : EIATTR_MIN_STACK_SIZE
	.align		4
.L_71:
        /*01b0*/ 	.byte	0x04, 0x12
        /*01b2*/ 	.short	(.L_73 - .L_72)
	.align		4
.L_72:
        /*01b4*/ 	.word	index@(_Z7Sub_S_VfPfi)
        /*01b8*/ 	.word	0x00000000


	//----- nvinfo : EIATTR_MIN_STACK_SIZE
	.align		4
.L_73:
        /*01bc*/ 	.byte	0x04, 0x12
        /*01be*/ 	.short	(.L_75 - .L_74)
	.align		4
.L_74:
        /*01c0*/ 	.word	index@(_Z7Sub_V_SPffi)
        /*01c4*/ 	.word	0x00000000
.L_75:


//--------------------- .nv.compat                --------------------------
	.section	.nv.compat,"",@"SHT_CUDA_COMPAT_INFO"
	.align	4
        /*0000*/ 	.byte	0x02, 0x09, 0x00, 0x00, 0x02, 0x02, 0x01, 0x00, 0x02, 0x05, 0x05, 0x00, 0x03, 0x07, 0x01, 0x01
        /*0010*/ 	.byte	0x02, 0x03, 0x00, 0x00, 0x02, 0x06, 0x01, 0x00, 0x04, 0x0b, 0x08, 0x00, 0x01, 0x00, 0x00, 0x00
        /*0020*/ 	.byte	0x00, 0x00, 0x00, 0x00


//--------------------- .nv.info._Z5Sum_VPKfPfi   --------------------------
	.section	.nv.info._Z5Sum_VPKfPfi,"",@"SHT_CUDA_INFO"
	.sectionflags	@""
	.align	4


	//----- nvinfo : EIATTR_CUDA_API_VERSION
	.align		4
        /*0000*/ 	.byte	0x04, 0x37
        /*0002*/ 	.short	(.L_77 - .L_76)
.L_76:
        /*0004*/ 	.word	0x00000082


	//----- nvinfo : EIATTR_KPARAM_INFO
	.align		4
.L_77:
        /*0008*/ 	.byte	0x04, 0x17
        /*000a*/ 	.short	(.L_79 - .L_78)
.L_78:
        /*000c*/ 	.word	0x00000000
        /*0010*/ 	.short	0x0002
        /*0012*/ 	.short	0x0010
        /*0014*/ 	.byte	0x00, 0xf0, 0x11, 0x00


	//----- nvinfo : EIATTR_KPARAM_INFO
	.align		4
.L_79:
        /*0018*/ 	.byte	0x04, 0x17
        /*001a*/ 	.short	(.L_81 - .L_80)
.L_80:
        /*001c*/ 	.word	0x00000000
        /*0020*/ 	.short	0x0001
        /*0022*/ 	.short	0x0008
        /*0024*/ 	.byte	0x00, 0xf5, 0x21, 0x00


	//----- nvinfo : EIATTR_KPARAM_INFO
	.align		4
.L_81:
        /*0028*/ 	.byte	0x04, 0x17
        /*002a*/ 	.short	(.L_83 - .L_82)
.L_82:
        /*002c*/ 	.word	0x00000000
        /*0030*/ 	.short	0x0000
        /*0032*/ 	.short	0x0000
        /*0034*/ 	.byte	0x00, 0xf5, 0x21, 0x00


	//----- nvinfo : EIATTR_SPARSE_MMA_MASK
	.align		4
.L_83:
        /*0038*/ 	.byte	0x03, 0x50
        /*003a*/ 	.short	0x0000


	//----- nvinfo : EIATTR_MAXREG_COUNT
	.align		4
        /*003c*/ 	.byte	0x03, 0x1b
        /*003e*/ 	.short	0x00ff


	//----- nvinfo : EIATTR_NUM_BARRIERS
	.align		4
        /*0040*/ 	.byte	0x02, 0x4c
        /*0042*/ 	.byte	0x01
	.zero		1


	//----- nvinfo : EIATTR_MERCURY_ISA_VERSION
	.align		4
        /*0044*/ 	.byte	0x03, 0x5f
        /*0046*/ 	.short	0x0101


	//----- nvinfo : EIATTR_VRC_CTA_INIT_COUNT
	.align		4
        /*0048*/ 	.byte	0x02, 0x4a
	.zero		1
	.zero		1


	//----- nvinfo : EIATTR_EXIT_INSTR_OFFSETS
	.align		4
        /*004c*/ 	.byte	0x04, 0x1c
        /*004e*/ 	.short	(.L_85 - .L_84)


	//   ....[0]....
.L_84:
        /*0050*/ 	.word	0x00000210


	//   ....[1]....
        /*0054*/ 	.word	0x00000290


	//----- nvinfo : EIATTR_CBANK_PARAM_SIZE
	.align		4
.L_85:
        /*0058*/ 	.byte	0x03, 0x19
        /*005a*/ 	.short	0x0014


	//----- nvinfo : EIATTR_PARAM_CBANK
	.align		4
        /*005c*/ 	.byte	0x04, 0x0a
        /*005e*/ 	.short	(.L_87 - .L_86)
	.align		4
.L_86:
        /*0060*/ 	.word	index@(.nv.constant0._Z5Sum_VPKfPfi)
        /*0064*/ 	.short	0x0380
        /*0066*/ 	.short	0x0014


	//----- nvinfo : EIATTR_SW_WAR
	.align		4
.L_87:
        /*0068*/ 	.byte	0x04, 0x36
        /*006a*/ 	.short	(.L_89 - .L_88)
.L_88:
        /*006c*/ 	.word	0x00000008
.L_89:


//--------------------- .nv.info._Z5Log_VPfi      --------------------------
	.section	.nv.info._Z5Log_VPfi,"",@"SHT_CUDA_INFO"
	.sectionflags	@""
	.align	4


	//----- nvinfo : EIATTR_CUDA_API_VERSION
	.align		4
        /*0000*/ 	.byte	0x04, 0x37
        /*0002*/ 	.short	(.L_91 - .L_90)
.L_90:
        /*0004*/ 	.word	0x00000082


	//----- nvinfo : EIATTR_KPARAM_INFO
	.align		4
.L_91:
        /*0008*/ 	.byte	0x04, 0x17
        /*000a*/ 	.short	(.L_93 - .L_92)
.L_92:
        /*000c*/ 	.word	0x00000000
        /*0010*/ 	.short	0x0001
        /*0012*/ 	.short	0x0008
        /*0014*/ 	.byte	0x00, 0xf0, 0x11, 0x00


	//----- nvinfo : EIATTR_KPARAM_INFO
	.align		4
.L_93:
        /*0018*/ 	.byte	0x04, 0x17
        /*001a*/ 	.short	(.L_95 - .L_94)
.L_94:
        /*001c*/ 	.word	0x00000000
        /*0020*/ 	.short	0x0000
        /*0022*/ 	.short	0x0000
        /*0024*/ 	.byte	0x00, 0xf5, 0x21, 0x00


	//----- nvinfo : EIATTR_SPARSE_MMA_MASK
	.align		4
.L_95:
        /*0028*/ 	.byte	0x03, 0x50
        /*002a*/ 	.short	0x0000


	//----- nvinfo : EIATTR_MAXREG_COUNT
	.align		4
        /*002c*/ 	.byte	0x03, 0x1b
        /*002e*/ 	.short	0x00ff


	//----- nvinfo : EIATTR_MERCURY_ISA_VERSION
	.align		4
        /*0030*/ 	.byte	0x03, 0x5f
        /*0032*/ 	.short	0x0101


	//----- nvinfo : EIATTR_VRC_CTA_INIT_COUNT
	.align		4
        /*0034*/ 	.byte	0x02, 0x4a
	.zero		1
	.zero		1


	//----- nvinfo : EIATTR_EXIT_INSTR_OFFSETS
	.align		4
        /*0038*/ 	.byte	0x04, 0x1c
        /*003a*/ 	.short	(.L_97 - .L_96)


	//   ....[0]....
.L_96:
        /*003c*/ 	.word	0x00000070


	//   ....[1]....
        /*0040*/ 	.word	0x00000120


	//----- nvinfo : EIATTR_CBANK_PARAM_SIZE
	.align		4
.L_97:
        /*0044*/ 	.byte	0x03, 0x19
        /*0046*/ 	.short	0x000c


	//----- nvinfo : EIATTR_PARAM_CBANK
	.align		4
        /*0048*/ 	.byte	0x04, 0x0a
        /*004a*/ 	.short	(.L_99 - .L_98)
	.align		4
.L_98:
        /*004c*/ 	.word	index@(.nv.constant0._Z5Log_VPfi)
        /*0050*/ 	.short	0x0380
        /*0052*/ 	.short	0x000c


	//----- nvinfo : EIATTR_SW_WAR
	.align		4
.L_99:
        /*0054*/ 	.byte	0x04, 0x36
        /*0056*/ 	.short	(.L_101 - .L_100)
.L_100:
        /*0058*/ 	.word	0x00000008
.L_101:


//--------------------- .nv.info._Z5Rel_VPfi      --------------------------
	.section	.nv.info._Z5Rel_VPfi,"",@"SHT_CUDA_INFO"
	.sectionflags	@""
	.align	4


	//----- nvinfo : EIATTR_CUDA_API_VERSION
	.align		4
        /*0000*/ 	.byte	0x04, 0x37
        /*0002*/ 	.short	(.L_103 - .L_102)
.L_102:
        /*0004*/ 	.word	0x00000082


	//----- nvinfo : EIATTR_KPARAM_INFO
	.align		4
.L_103:
        /*0008*/ 	.byte	0x04, 0x17
        /*000a*/ 	.short	(.L_105 - .L_104)
.L_104:
        /*000c*/ 	.word	0x00000000
        /*0010*/ 	.short	0x0001
        /*0012*/ 	.short	0x0008
        /*0014*/ 	.byte	0x00, 0xf0, 0x11, 0x00


	//----- nvinfo : EIATTR_KPARAM_INFO
	.align		4
.L_105:
        /*0018*/ 	.byte	0x04, 0x17
        /*001a*/ 	.short	(.L_107 - .L_106)
.L_106:
        /*001c*/ 	.word	0x00000000
        /*0020*/ 	.short	0x0000
        /*0022*/ 	.short	0x0000
        /*0024*/ 	.byte	0x00, 0xf5, 0x21, 0x00


	//----- nvinfo : EIATTR_SPARSE_MMA_MASK
	.align		4
.L_107:
        /*0028*/ 	.byte	0x03, 0x50
        /*002a*/ 	.short	0x0000


	//----- nvinfo : EIATTR_MAXREG_COUNT
	.align		4
        /*002c*/ 	.byte	0x03, 0x1b
        /*002e*/ 	.short	0x00ff


	//----- nvinfo : EIATTR_MERCURY_ISA_VERSION
	.align		4
        /*0030*/ 	.byte	0x03, 0x5f
        /*0032*/ 	.short	0x0101


	//----- nvinfo : EIATTR_VRC_CTA_INIT_COUNT
	.align		4
        /*0034*/ 	.byte	0x02, 0x4a
	.zero		1
	.zero		1


	//----- nvinfo : EIATTR_EXIT_INSTR_OFFSETS
	.align		4
        /*0038*/ 	.byte	0x04, 0x1c
        /*003a*/ 	.short	(.L_109 - .L_108)


	//   ....[0]....
.L_108:
        /*003c*/ 	.word	0x00000070


	//   ....[1]....
        /*0040*/ 	.word	0x000000f0


	//----- nvinfo : EIATTR_CBANK_PARAM_SIZE
	.align		4
.L_109:
        /*0044*/ 	.byte	0x03, 0x19
        /*0046*/ 	.short	0x000c


	//----- nvinfo : EIATTR_PARAM_CBANK
	.align		4
        /*0048*/ 	.byte	0x04, 0x0a
        /*004a*/ 	.short	(.L_111 - .L_110)
	.align		4
.L_110:
        /*004c*/ 	.word	index@(.nv.constant0._Z5Rel_VPfi)
        /*0050*/ 	.short	0x0380
        /*0052*/ 	.short	0x000c


	//----- nvinfo : EIATTR_SW_WAR
	.align		4
.L_111:
        /*0054*/ 	.byte	0x04, 0x36
        /*0056*/ 	.short	(.L_113 - .L_112)
.L_112:
        /*0058*/ 	.word	0x00000008
.L_113:


//--------------------- .nv.info._Z6Sign_VPfi     --------------------------
	.section	.nv.info._Z6Sign_VPfi,"",@"SHT_CUDA_INFO"
	.sectionflags	@""
	.align	4


	//----- nvinfo : EIATTR_CUDA_API_VERSION
	.align		4
        /*0000*/ 	.byte	0x04, 0x37
        /*0002*/ 	.short	(.L_115 - .L_114)
.L_114:
        /*0004*/ 	.word	0x00000082


	//----- nvinfo : EIATTR_KPARAM_INFO
	.align		4
.L_115:
        /*0008*/ 	.byte	0x04, 0x17
        /*000a*/ 	.short	(.L_117 - .L_116)
.L_116:
        /*000c*/ 	.word	0x00000000
        /*0010*/ 	.short	0x0001
        /*0012*/ 	.short	0x0008
        /*0014*/ 	.byte	0x00, 0xf0, 0x11, 0x00


	//----- nvinfo : EIATTR_KPARAM_INFO
	.align		4
.L_117:
        /*0018*/ 	.byte	0x04, 0x17
        /*001a*/ 	.short	(.L_119 - .L_118)
.L_118:
        /*001c*/ 	.word	0x00000000
        /*0020*/ 	.short	0x0000
        /*0022*/ 	.short	0x0000
        /*0024*/ 	.byte	0x00, 0xf5, 0x21, 0x00


	//----- nvinfo : EIATTR_SPARSE_MMA_MASK
	.align		4
.L_119:
        /*0028*/ 	.byte	0x03, 0x50
        /*002a*/ 	.short	0x0000


	//----- nvinfo : EIATTR_MAXREG_COUNT
	.align		4
        /*002c*/ 	.byte	0x03, 0x1b
        /*002e*/ 	.short	0x00ff


	//----- nvinfo : EIATTR_MERCURY_ISA_VERSION
	.align		4
        /*0030*/ 	.byte	0x03, 0x5f
        /*0032*/ 	.short	0x0101


	//----- nvinfo : EIATTR_VRC_CTA_INIT_COUNT
	.align		4
        /*0034*/ 	.byte	0x02, 0x4a
	.zero		1
	.zero		1


	//----- nvinfo : EIATTR_EXIT_INSTR_OFFSETS
	.align		4
        /*0038*/ 	.byte	0x04, 0x1c
        /*003a*/ 	.short	(.L_121 - .L_120)


	//   ....[0]....
.L_120:
        /*003c*/ 	.word	0x00000070


	//   ....[1]....
        /*0040*/ 	.word	0x000000f0


	//----- nvinfo : EIATTR_CBANK_PARAM_SIZE
	.align		4
.L_121:
        /*0044*/ 	.byte	0x03, 0x19
        /*0046*/ 	.short	0x000c


	//----- nvinfo : EIATTR_PARAM_CBANK
	.align		4
        /*0048*/ 	.byte	0x04, 0x0a
        /*004a*/ 	.short	(.L_123 - .L_122)
	.align		4
.L_122:
        /*004c*/ 	.word	index@(.nv.constant0._Z6Sign_VPfi)
        /*0050*/ 	.short	0x0380
        /*0052*/ 	.short	0x000c


	//----- nvinfo : EIATTR_SW_WAR
	.align		4
.L_123:
        /*0054*/ 	.byte	0x04, 0x36
        /*0056*/ 	.short	(.L_125 - .L_124)
.L_124:
        /*0058*/ 	.word	0x00000008
.L_125:


//--------------------- .nv.info._Z6Sqrt_VPfi     --------------------------
	.section	.nv.info._Z6Sqrt_VPfi,"",@"SHT_CUDA_INFO"
	.sectionflags	@""
	.align	4


	//----- nvinfo : EIATTR_CUDA_API_VERSION
	.align		4
        /*0000*/ 	.byte	0x04, 0x37
        /*0002*/ 	.short	(.L_127 - .L_126)
.L_126:
        /*0004*/ 	.word	0x00000082


	//----- nvinfo : EIATTR_KPARAM_INFO
	.align		4
.L_127:
        /*0008*/ 	.byte	0x04, 0x17
        /*000a*/ 	.short	(.L_129 - .L_128)
.L_128:
        /*000c*/ 	.word	0x00000000
        /*0010*/ 	.short	0x0001
        /*0012*/ 	.short	0x0008
        /*0014*/ 	.byte	0x00, 0xf0, 0x11, 0x00


	//----- nvinfo : EIATTR_KPARAM_INFO
	.align		4
.L_129:
        /*0018*/ 	.byte	0x04, 0x17
        /*001a*/ 	.short	(.L_131 - .L_130)
.L_130:
        /*001c*/ 	.word	0x00000000
        /*0020*/ 	.short	0x0000
        /*0022*/ 	.short	0x0000
        /*0024*/ 	.byte	0x00, 0xf5, 0x21, 0x00


	//----- nvinfo : EIATTR_SPARSE_MMA_MASK
	.align		4
.L_131:
        /*0028*/ 	.byte	0x03, 0x50
        /*002a*/ 	.short	0x0000


	//----- nvinfo : EIATTR_MAXREG_COUNT
	.align		4
        /*002c*/ 	.byte	0x03, 0x1b
        /*002e*/ 	.short	0x00ff


	//----- nvinfo : EIATTR_MERCURY_ISA_VERSION
	.align		4
        /*0030*/ 	.byte	0x03, 0x5f
        /*0032*/ 	.short	0x0101


	//----- nvinfo : EIATTR_VRC_CTA_INIT_COUNT
	.align		4
        /*0034*/ 	.byte	0x02, 0x4a
	.zero		1
	.zero		1


	//----- nvinfo : EIATTR_EXIT_INSTR_OFFSETS
	.align		4
        /*0038*/ 	.byte	0x04, 0x1c
        /*003a*/ 	.short	(.L_133 - .L_132)


	//   ....[0]....
.L_132:
        /*003c*/ 	.word	0x00000070


	//   ....[1]....
        /*0040*/ 	.word	0x000001b0


	//----- nvinfo : EIATTR_CRS_STACK_SIZE
	.align		4
.L_133:
        /*0044*/ 	.byte	0x04, 0x1e
        /*0046*/ 	.short	(.L_135 - .L_134)
.L_134:
        /*0048*/ 	.word	0x00000000


	//----- nvinfo : EIATTR_CBANK_PARAM_SIZE
	.align		4
.L_135:
        /*004c*/ 	.byte	0x03, 0x19
        /*004e*/ 	.short	0x000c


	//----- nvinfo : EIATTR_PARAM_CBANK
	.align		4
        /*0050*/ 	.byte	0x04, 0x0a
        /*0052*/ 	.short	(.L_137 - .L_136)
	.align		4
.L_136:
        /*0054*/ 	.word	index@(.nv.constant0._Z6Sqrt_VPfi)
        /*0058*/ 	.short	0x0380
        /*005a*/ 	.short	0x000c


	//----- nvinfo : EIATTR_SW_WAR
	.align		4
.L_137:
        /*005c*/ 	.byte	0x04, 0x36
        /*005e*/ 	.short	(.L_139 - .L_138)
.L_138:
        /*0060*/ 	.word	0x00000008
.L_139:


//--------------------- .nv.info._Z5Exp_VPfi      --------------------------
	.section	.nv.info._Z5Exp_VPfi,"",@"SHT_CUDA_INFO"
	.sectionflags	@""
	.align	4


	//----- nvinfo : EIATTR_CUDA_API_VERSION
	.align		4
        /*0000*/ 	.byte	0x04, 0x37
        /*0002*/ 	.short	(.L_141 - .L_140)
.L_140:
        /*0004*/ 	.word	0x00000082


	//----- nvinfo : EIATTR_KPARAM_INFO
	.align		4
.L_141:
        /*0008*/ 	.byte	0x04, 0x17
        /*000a*/ 	.short	(.L_143 - .L_142)
.L_142:
        /*000c*/ 	.word	0x00000000
        /*0010*/ 	.short	0x0001
        /*0012*/ 	.short	0x0008
        /*0014*/ 	.byte	0x00, 0xf0, 0x11, 0x00


	//----- nvinfo : EIATTR_KPARAM_INFO
	.align		4
.L_143:
        /*0018*/ 	.byte	0x04, 0x17
        /*001a*/ 	.short	(.L_145 - .L_144)
.L_144:
        /*001c*/ 	.word	0x00000000
        /*0020*/ 	.short	0x0000
        /*0022*/ 	.short	0x0000
        /*0024*/ 	.byte	0x00, 0xf5, 0x21, 0x00


	//----- nvinfo : EIATTR_SPARSE_MMA_MASK
	.align		4
.L_145:
        /*0028*/ 	.byte	0x03, 0x50
        /*002a*/ 	.short	0x0000


	//----- nvinfo : EIATTR_MAXREG_COUNT
	.align		4
        /*002c*/ 	.byte	0x03, 0x1b
        /*002e*/ 	.short	0x00ff


	//----- nvinfo : EIATTR_MERCURY_ISA_VERSION
	.align		4
        /*0030*/ 	.byte	0x03, 0x5f
        /*0032*/ 	.short	0x0101


	//----- nvinfo : EIATTR_VRC_CTA_INIT_COUNT
	.align		4
        /*0034*/ 	.byte	0x02, 0x4a
	.zero		1
	.zero		1


	//----- nvinfo : EIATTR_EXIT_INSTR_OFFSETS
	.align		4
        /*0038*/ 	.byte	0x04, 0x1c
        /*003a*/ 	.short	(.L_147 - .L_146)


	//   ....[0]....
.L_146:
        /*003c*/ 	.word	0x00000070


	//   ....[1]....
        /*0040*/ 	.word	0x00000120


	//----- nvinfo : EIATTR_CBANK_PARAM_SIZE
	.align		4
.L_147:
        /*0044*/ 	.byte	0x03, 0x19
        /*0046*/ 	.short	0x000c


	//----- nvinfo : EIATTR_PARAM_CBANK
	.align		4
        /*0048*/ 	.byte	0x04, 0x0a
        /*004a*/ 	.short	(.L_149 - .L_148)
	.align		4
.L_148:
        /*004c*/ 	.word	index@(.nv.constant0._Z5Exp_VPfi)
        /*0050*/ 	.short	0x0380
        /*0052*/ 	.short	0x000c


	//----- nvinfo : EIATTR_SW_WAR
	.align		4
.L_149:
        /*0054*/ 	.byte	0x04, 0x36
        /*0056*/ 	.short	(.L_151 - .L_150)
.L_150:
        /*0058*/ 	.word	0x00000008
.L_151:


//--------------------- .nv.info._Z7Div_S_VfPfi   --------------------------
	.section	.nv.info._Z7Div_S_VfPfi,"",@"SHT_CUDA_INFO"
	.sectionflags	@""
	.align	4


	//----- nvinfo : EIATTR_CUDA_API_VERSION
	.align		4
        /*0000*/ 	.byte	0x04, 0x37
        /*0002*/ 	.short	(.L_153 - .L_152)
.L_152:
        /*0004*/ 	.word	0x00000082


	//----- nvinfo : EIATTR_KPARAM_INFO
	.align		4
.L_153:
        /*0008*/ 	.byte	0x04, 0x17
        /*000a*/ 	.short	(.L_155 - .L_154)
.L_154:
        /*000c*/ 	.word	0x00000000
        /*0010*/ 	.short	0x0002
        /*0012*/ 	.short	0x0010
        /*0014*/ 	.byte	0x00, 0xf0, 0x11, 0x00


	//----- nvinfo : EIATTR_KPARAM_INFO
	.align		4
.L_155:
        /*0018*/ 	.byte	0x04, 0x17
        /*001a*/ 	.short	(.L_157 - .L_156)
.L_156:
        /*001c*/ 	.word	0x00000000
        /*0020*/ 	.short	0x0001
        /*0022*/ 	.short	0x0008
        /*0024*/ 	.byte	0x00, 0xf5, 0x21, 0x00


	//----- nvinfo : EIATTR_KPARAM_INFO
	.align		4
.L_157:
        /*0028*/ 	.byte	0x04, 0x17
        /*002a*/ 	.short	(.L_159 - .L_158)
.L_158:
        /*002c*/ 	.word	0x00000000
        /*0030*/ 	.short	0x0000
        /*0032*/ 	.short	0x0000
        /*0034*/ 	.byte	0x00, 0xf0, 0x11, 0x00


	//----- nvinfo : EIATTR_SPARSE_MMA_MASK
	.align		4
.L_159:
        /*0038*/ 	.byte	0x03, 0x50
        /*003a*/ 	.short	0x0000


	//----- nvinfo : EIATTR_MAXREG_COUNT
	.align		4
        /*003c*/ 	.byte	0x03, 0x1b
        /*003e*/ 	.short	0x00ff


	//----- nvinfo : EIATTR_MERCURY_ISA_VERSION
	.align		4
        /*0040*/ 	.byte	0x03, 0x5f
        /*0042*/ 	.short	0x0101


	//----- nvinfo : EIATTR_VRC_CTA_INIT_COUNT
	.align		4
        /*0044*/ 	.byte	0x02, 0x4a
	.zero		1
	.zero		1


	//----- nvinfo : EIATTR_EXIT_INSTR_OFFSETS
	.align		4
        /*0048*/ 	.byte	0x04, 0x1c
        /*004a*/ 	.short	(.L_161 - .L_160)


	//   ....[0]....
.L_160:
        /*004c*/ 	.word	0x00000070


	//   ....[1]....
        /*0050*/ 	.word	0x000001c0


	//----- nvinfo : EIATTR_CRS_STACK_SIZE
	.align		4
.L_161:
        /*0054*/ 	.byte	0x04, 0x1e
        /*0056*/ 	.short	(.L_163 - .L_162)
.L_162:
        /*0058*/ 	.word	0x00000000


	//----- nvinfo : EIATTR_CBANK_PARAM_SIZE
	.align		4
.L_163:
        /*005c*/ 	.byte	0x03, 0x19
        /*005e*/ 	.short	0x0014


	//----- nvinfo : EIATTR_PARAM_CBANK
	.align		4
        /*0060*/ 	.byte	0x04, 0x0a
        /*0062*/ 	.short	(.L_165 - .L_164)
	.align		4
.L_164:
        /*0064*/ 	.word	index@(.nv.constant0._Z7Div_S_VfPfi)
        /*0068*/ 	.short	0x0380
        /*006a*/ 	.short	0x0014


	//----- nvinfo : EIATTR_SW_WAR
	.align		4
.L_165:
        /*006c*/ 	.byte	0x04, 0x36
        /*006e*/ 	.short	(.L_167 - .L_166)
.L_166:
        /*0070*/ 	.word	0x00000008
.L_167:


//--------------------- .nv.info._Z11Mul_Had_V_VPKfPfi --------------------------
	.section	.nv.info._Z11Mul_Had_V_VPKfPfi,"",@"SHT_CUDA_INFO"
	.sectionflags	@""
	.align	4


	//----- nvinfo : EIATTR_CUDA_API_VERSION
	.align		4
        /*0000*/ 	.byte	0x04, 0x37
        /*0002*/ 	.short	(.L_169 - .L_168)
.L_168:
        /*0004*/ 	.word	0x00000082


	//----- nvinfo : EIATTR_KPARAM_INFO
	.align		4
.L_169:
        /*0008*/ 	.byte	0x04, 0x17
        /*000a*/ 	.short	(.L_171 - .L_170)
.L_170:
        /*000c*/ 	.word	0x00000000
        /*0010*/ 	.short	0x0002
        /*0012*/ 	.short	0x0010
        /*0014*/ 	.byte	0x00, 0xf0, 0x11, 0x00


	//----- nvinfo : EIATTR_KPARAM_INFO
	.align		4
.L_171:
        /*0018*/ 	.byte	0x04, 0x17
        /*001a*/ 	.short	(.L_173 - .L_172)
.L_172:
        /*001c*/ 	.word	0x00000000
        /*0020*/ 	.short	0x0001
        /*0022*/ 	.short	0x0008
        /*0024*/ 	.byte	0x00, 0xf5, 0x21, 0x00


	//----- nvinfo : EIATTR_KPARAM_INFO
	.align		4
.L_173:
        /*0028*/ 	.byte	0x04, 0x17
        /*002a*/ 	.short	(.L_175 - .L_174)
.L_174:
        /*002c*/ 	.word	0x00000000
        /*0030*/ 	.short	0x0000
        /*0032*/ 	.short	0x0000
        /*0034*/ 	.byte	0x00, 0xf5, 0x21, 0x00


	//----- nvinfo : EIATTR_SPARSE_MMA_MASK
	.align		4
.L_175:
        /*0038*/ 	.byte	0x03, 0x50
        /*003a*/ 	.short	0x0000


	//----- nvinfo : EIATTR_MAXREG_COUNT
	.align		4
        /*003c*/ 	.byte	0x03, 0x1b
        /*003e*/ 	.short	0x00ff


	//----- nvinfo : EIATTR_MERCURY_ISA_VERSION
	.align		4
        /*0040*/ 	.byte	0x03, 0x5f
        /*0042*/ 	.short	0x0101


	//----- nvinfo : EIATTR_VRC_CTA_INIT_COUNT
	.align		4
        /*0044*/ 	.byte	0x02, 0x4a
	.zero		1
	.zero		1


	//----- nvinfo : EIATTR_EXIT_INSTR_OFFSETS
	.align		4
        /*0048*/ 	.byte	0x04, 0x1c
        /*004a*/ 	.short	(.L_177 - .L_176)


	//   ....[0]....
.L_176:
        /*004c*/ 	.word	0x00000070


	//   ....[1]....
        /*0050*/ 	.word	0x00000110


	//----- nvinfo : EIATTR_CBANK_PARAM_SIZE
	.align		4
.L_177:
        /*0054*/ 	.byte	0x03, 0x19
        /*0056*/ 	.short	0x0014


	//----- nvinfo : EIATTR_PARAM_CBANK
	.align		4
        /*0058*/ 	.byte	0x04, 0x0a
        /*005a*/ 	.short	(.L_179 - .L_178)
	.align		4
.L_178:
        /*005c*/ 	.word	index@(.nv.constant0._Z11Mul_Had_V_VPKfPfi)
        /*0060*/ 	.short	0x0380
        /*0062*/ 	.short	0x0014


	//----- nvinfo : EIATTR_SW_WAR
	.align		4
.L_179:
        /*0064*/ 	.byte	0x04, 0x36
        /*0066*/ 	.short	(.L_181 - .L_180)
.L_180:
        /*0068*/ 	.word	0x00000008
.L_181:


//--------------------- .nv.info._Z7Add_V_VPKfiPfii --------------------------
	.section	.nv.info._Z7Add_V_VPKfiPfii,"",@"SHT_CUDA_INFO"
	.sectionflags	@""
	.align	4


	//----- nvinfo : EIATTR_CUDA_API_VERSION
	.align		4
        /*0000*/ 	.byte	0x04, 0x37
        /*0002*/ 	.short	(.L_183 - .L_182)
.L_182:
        /*0004*/ 	.word	0x00000082


	//----- nvinfo : EIATTR_KPARAM_INFO
	.align		4
.L_183:
        /*0008*/ 	.byte	0x04, 0x17
        /*000a*/ 	.short	(.L_185 - .L_184)
.L_184:
        /*000c*/ 	.word	0x00000000
        /*0010*/ 	.short	0x0004
        /*0012*/ 	.short	0x001c
        /*0014*/ 	.byte	0x00, 0xf0, 0x11, 0x00


	//----- nvinfo : EIATTR_KPARAM_INFO
	.align		4
.L_185:
        /*0018*/ 	.byte	0x04, 0x17
        /*001a*/ 	.short	(.L_187 - .L_186)
.L_186:
        /*001c*/ 	.word	0x00000000
        /*0020*/ 	.short	0x0003
        /*0022*/ 	.short	0x0018
        /*0024*/ 	.byte	0x00, 0xf0, 0x11, 0x00


	//----- nvinfo : EIATTR_KPARAM_INFO
	.align		4
.L_187:
        /*0028*/ 	.byte	0x04, 0x17
        /*002a*/ 	.short	(.L_189 - .L_188)
.L_188:
        /*002c*/ 	.word	0x00000000
        /*0030*/ 	.short	0x0002
        /*0032*/ 	.short	0x0010
        /*0034*/ 	.byte	0x00, 0xf5, 0x21, 0x00


	//----- nvinfo : EIATTR_KPARAM_INFO
	.align		4
.L_189:
        /*0038*/ 	.byte	0x04, 0x17
        /*003a*/ 	.short	(.L_191 - .L_190)
.L_190:
        /*003c*/ 	.word	0x00000000
        /*0040*/ 	.short	0x0001
        /*0042*/ 	.short	0x0008
        /*0044*/ 	.byte	0x00, 0xf0, 0x11, 0x00


	//----- nvinfo : EIATTR_KPARAM_INFO
	.align		4
.L_191:
        /*0048*/ 	.byte	0x04, 0x17
        /*004a*/ 	.short	(.L_193 - .L_192)
.L_192:
        /*004c*/ 	.word	0x00000000
        /*0050*/ 	.short	0x0000
        /*0052*/ 	.short	0x0000
        /*0054*/ 	.byte	0x00, 0xf5, 0x21, 0x00


	//----- nvinfo : EIATTR_SPARSE_MMA_MASK
	.align		4
.L_193:
        /*0058*/ 	.byte	0x03, 0x50
        /*005a*/ 	.short	0x0000


	//----- nvinfo : EIATTR_MAXREG_COUNT
	.align		4
        /*005c*/ 	.byte	0x03, 0x1b
        /*005e*/ 	.short	0x00ff


	//----- nvinfo : EIATTR_MERCURY_ISA_VERSION
	.align		4
        /*0060*/ 	.byte	0x03, 0x5f
        /*0062*/ 	.short	0x0101


	//----- nvinfo : EIATTR_VRC_CTA_INIT_COUNT
	.align		4
        /*0064*/ 	.byte	0x02, 0x4a
	.zero		1
	.zero		1


	//----- nvinfo : EIATTR_EXIT_INSTR_OFFSETS
	.align		4
        /*0068*/ 	.byte	0x04, 0x1c
        /*006a*/ 	.short	(.L_195 - .L_194)


	//   ....[0]....
.L_194:
        /*006c*/ 	.word	0x00000070


	//   ....[1]....
        /*0070*/ 	.word	0x00000150


	//----- nvinfo : EIATTR_CBANK_PARAM_SIZE
	.align		4
.L_195:
        /*0074*/ 	.byte	0x03, 0x19
        /*0076*/ 	.short	0x0020


	//----- nvinfo : EIATTR_PARAM_CBANK
	.align		4
        /*0078*/ 	.byte	0x04, 0x0a
        /*007a*/ 	.short	(.L_197 - .L_196)
	.align		4
.L_196:
        /*007c*/ 	.word	index@(.nv.constant0._Z7Add_V_VPKfiPfii)
        /*0080*/ 	.short	0x0380
        /*0082*/ 	.short	0x0020


	//----- nvinfo : EIATTR_SW_WAR
	.align		4
.L_197:
        /*0084*/ 	.byte	0x04, 0x36
        /*0086*/ 	.short	(.L_199 - .L_198)
.L_198:
        /*0088*/ 	.word	0x00000008
.L_199:


//--------------------- .nv.info._Z7Add_V_SPffi   --------------------------
	.section	.nv.info._Z7Add_V_SPffi,"",@"SHT_CUDA_INFO"
	.sectionflags	@""
	.align	4


	//----- nvinfo : EIATTR_CUDA_API_VERSION
	.align		4
        /*0000*/ 	.byte	0x04, 0x37
        /*0002*/ 	.short	(.L_201 - .L_200)
.L_200:
        /*0004*/ 	.word	0x00000082


	//----- nvinfo : EIATTR_KPARAM_INFO
	.align		4
.L_201:
        /*0008*/ 	.byte	0x04, 0x17
        /*000a*/ 	.short	(.L_203 - .L_202)
.L_202:
        /*000c*/ 	.word	0x00000000
        /*0010*/ 	.short	0x0002
        /*0012*/ 	.short	0x000c
        /*0014*/ 	.byte	0x00, 0xf0, 0x11, 0x00


	//----- nvinfo : EIATTR_KPARAM_INFO
	.align		4
.L_203:
        /*0018*/ 	.byte	0x04, 0x17
        /*001a*/ 	.short	(.L_205 - .L_204)
.L_204:
        /*001c*/ 	.word	0x00000000
        /*0020*/ 	.short	0x0001
        /*0022*/ 	.short	0x0008
        /*0024*/ 	.byte	0x00, 0xf0, 0x11, 0x00


	//----- nvinfo : EIATTR_KPARAM_INFO
	.align		4
.L_205:
        /*0028*/ 	.byte	0x04, 0x17
        /*002a*/ 	.short	(.L_207 - .L_206)
.L_206:
        /*002c*/ 	.word	0x00000000
        /*0030*/ 	.short	0x0000
        /*0032*/ 	.short	0x0000
        /*0034*/ 	.byte	0x00, 0xf5, 0x21, 0x00


	//----- nvinfo : EIATTR_SPARSE_MMA_MASK
	.align		4
.L_207:
        /*0038*/ 	.byte	0x03, 0x50
        /*003a*/ 	.short	0x0000


	//----- nvinfo : EIATTR_MAXREG_COUNT
	.align		4
        /*003c*/ 	.byte	0x03, 0x1b
        /*003e*/ 	.short	0x00ff


	//----- nvinfo : EIATTR_MERCURY_ISA_VERSION
	.align		4
        /*0040*/ 	.byte	0x03, 0x5f
        /*0042*/ 	.short	0x0101


	//----- nvinfo : EIATTR_VRC_CTA_INIT_COUNT
	.align		4
        /*0044*/ 	.byte	0x02, 0x4a
	.zero		1
	.zero		1


	//----- nvinfo : EIATTR_EXIT_INSTR_OFFSETS
	.align		4
        /*0048*/ 	.byte	0x04, 0x1c
        /*004a*/ 	.short	(.L_209 - .L_208)


	//   ....[0]....
.L_208:
        /*004c*/ 	.word	0x00000070


	//   ....[1]....
        /*0050*/ 	.word	0x000000f0


	//----- nvinfo : EIATTR_CBANK_PARAM_SIZE
	.align		4
.L_209:
        /*0054*/ 	.byte	0x03, 0x19
        /*0056*/ 	.short	0x0010


	//----- nvinfo : EIATTR_PARAM_CBANK
	.align		4
        /*0058*/ 	.byte	0x04, 0x0a
        /*005a*/ 	.short	(.L_211 - .L_210)
	.align		4
.L_210:
        /*005c*/ 	.word	index@(.nv.constant0._Z7Add_V_SPffi)
        /*0060*/ 	.short	0x0380
        /*0062*/ 	.short	0x0010


	//----- nvinfo : EIATTR_SW_WAR
	.align		4
.L_211:
        /*0064*/ 	.byte	0x04, 0x36
        /*0066*/ 	.short	(.L_213 - .L_212)
.L_212:
        /*0068*/ 	.word	0x00000008
.L_213:


//--------------------- .nv.info._Z7Sub_S_VfPfi   --------------------------
	.section	.nv.info._Z7Sub_S_VfPfi,"",@"SHT_CUDA_INFO"
	.sectionflags	@""
	.align	4


	//----- nvinfo : EIATTR_CUDA_API_VERSION
	.align		4
        /*0000*/ 	.byte	0x04, 0x37
        /*0002*/ 	.short	(.L_215 - .L_214)
.L_214:
        /*0004*/ 	.word	0x00000082


	//----- nvinfo : EIATTR_KPARAM_INFO
	.align		4
.L_215:
        /*0008*/ 	.byte	0x04, 0x17
        /*000a*/ 	.short	(.L_217 - .L_216)
.L_216:
        /*000c*/ 	.word	0x00000000
        /*0010*/ 	.short	0x0002
        /*0012*/ 	.short	0x0010
        /*0014*/ 	.byte	0x00, 0xf0, 0x11, 0x00


	//----- nvinfo : EIATTR_KPARAM_INFO
	.align		4
.L_217:
        /*0018*/ 	.byte	0x04, 0x17
        /*001a*/ 	.short	(.L_219 - .L_218)
.L_218:
        /*001c*/ 	.word	0x00000000
        /*0020*/ 	.short	0x0001
        /*0022*/ 	.short	0x0008
        /*0024*/ 	.byte	0x00, 0xf5, 0x21, 0x00


	//----- nvinfo : EIATTR_KPARAM_INFO
	.align		4
.L_219:
        /*0028*/ 	.byte	0x04, 0x17
        /*002a*/ 	.short	(.L_221 - .L_220)
.L_220:
        /*002c*/ 	.word	0x00000000
        /*0030*/ 	.short	0x0000
        /*0032*/ 	.short	0x0000
        /*0034*/ 	.byte	0x00, 0xf0, 0x11, 0x00


	//----- nvinfo : EIATTR_SPARSE_MMA_MASK
	.align		4
.L_221:
        /*0038*/ 	.byte	0x03, 0x50
        /*003a*/ 	.short	0x0000


	//----- nvinfo : EIATTR_MAXREG_COUNT
	.align		4
        /*003c*/ 	.byte	0x03, 0x1b
        /*003e*/ 	.short	0x00ff


	//----- nvinfo : EIATTR_MERCURY_ISA_VERSION
	.align		4
        /*0040*/ 	.byte	0x03, 0x5f
        /*0042*/ 	.short	0x0101


	//----- nvinfo : EIATTR_VRC_CTA_INIT_COUNT
	.align		4
        /*0044*/ 	.byte	0x02, 0x4a
	.zero		1
	.zero		1


	//----- nvinfo : EIATTR_EXIT_INSTR_OFFSETS
	.align		4
        /*0048*/ 	.byte	0x04, 0x1c
        /*004a*/ 	.short	(.L_223 - .L_222)


	//   ....[0]....
.L_222:
        /*004c*/ 	.word	0x00000070


	//   ....[1]....
        /*0050*/ 	.word	0x000000f0


	//----- nvinfo : EIATTR_CBANK_PARAM_SIZE
	.align		4
.L_223:
        /*0054*/ 	.byte	0x03, 0x19
        /*0056*/ 	.short	0x0014


	//----- nvinfo : EIATTR_PARAM_CBANK
	.align		4
        /*0058*/ 	.byte	0x04, 0x0a
        /*005a*/ 	.short	(.L_225 - .L_224)
	.align		4
.L_224:
        /*005c*/ 	.word	index@(.nv.constant0._Z7Sub_S_VfPfi)
        /*0060*/ 	.short	0x0380
        /*0062*/ 	.short	0x0014


	//----- nvinfo : EIATTR_SW_WAR
	.align		4
.L_225:
        /*0064*/ 	.byte	0x04, 0x36
        /*0066*/ 	.short	(.L_227 - .L_226)
.L_226:
        /*0068*/ 	.word	0x00000008
.L_227:


//--------------------- .nv.info._Z7Sub_V_SPffi   --------------------------
	.section	.nv.info._Z7Sub_V_SPffi,"",@"SHT_CUDA_INFO"
	.sectionflags	@""
	.align	4


	//----- nvinfo : EIATTR_CUDA_API_VERSION
	.align		4
        /*0000*/ 	.byte	0x04, 0x37
        /*0002*/ 	.short	(.L_229 - .L_228)
.L_228:
        /*0004*/ 	.word	0x00000082


	//----- nvinfo : EIATTR_KPARAM_INFO
	.align		4
.L_229:
        /*0008*/ 	.byte	0x04, 0x17
        /*000a*/ 	.short	(.L_231 - .L_230)
.L_230:
        /*000c*/ 	.word	0x00000000
        /*0010*/ 	.short	0x0002
        /*0012*/ 	.short	0x000c
        /*0014*/ 	.byte	0x00, 0xf0, 0x11, 0x00


	//----- nvinfo : EIATTR_KPARAM_INFO
	.align		4
.L_231:
        /*0018*/ 	.byte	0x04, 0x17
        /*001a*/ 	.short	(.L_233 - .L_232)
.L_232:
        /*001c*/ 	.word	0x00000000
        /*0020*/ 	.short	0x0001
        /*0022*/ 	.short	0x0008
        /*0024*/ 	.byte	0x00, 0xf0, 0x11, 0x00


	//----- nvinfo : EIATTR_KPARAM_INFO
	.align		4
.L_233:
        /*0028*/ 	.byte	0x04, 0x17
        /*002a*/ 	.short	(.L_235 - .L_234)
.L_234:
        /*002c*/ 	.word	0x00000000
        /*0030*/ 	.short	0x0000
        /*0032*/ 	.short	0x0000
        /*0034*/ 	.byte	0x00, 0xf5, 0x21, 0x00


	//----- nvinfo : EIATTR_SPARSE_MMA_MASK
	.align		4
.L_235:
        /*0038*/ 	.byte	0x03, 0x50
        /*003a*/ 	.short	0x0000


	//----- nvinfo : EIATTR_MAXREG_COUNT
	.align		4
        /*003c*/ 	.byte	0x03, 0x1b
        /*003e*/ 	.short	0x00ff


	//----- nvinfo : EIATTR_MERCURY_ISA_VERSION
	.align		4
        /*0040*/ 	.byte	0x03, 0x5f
        /*0042*/ 	.short	0x0101


	//----- nvinfo : EIATTR_VRC_CTA_INIT_COUNT
	.align		4
        /*0044*/ 	.byte	0x02, 0x4a
	.zero		1
	.zero		1


	//----- nvinfo : EIATTR_EXIT_INSTR_OFFSETS
	.align		4
        /*0048*/ 	.byte	0x04, 0x1c
        /*004a*/ 	.short	(.L_237 - .L_236)


	//   ....[0]....
.L_236:
        /*004c*/ 	.word	0x00000070


	//   ....[1]....
        /*0050*/ 	.word	0x000000f0


	//----- nvinfo : EIATTR_CBANK_PARAM_SIZE
	.align		4
.L_237:
        /*0054*/ 	.byte	0x03, 0x19
        /*0056*/ 	.short	0x0010


	//----- nvinfo : EIATTR_PARAM_CBANK
	.align		4
        /*0058*/ 	.byte	0x04, 0x0a
        /*005a*/ 	.short	(.L_239 - .L_238)
	.align		4
.L_238:
        /*005c*/ 	.word	index@(.nv.constant0._Z7Sub_V_SPffi)
        /*0060*/ 	.short	0x0380
        /*0062*/ 	.short	0x0010


	//----- nvinfo : EIATTR_SW_WAR
	.align		4
.L_239:
        /*0064*/ 	.byte	0x04, 0x36
        /*0066*/ 	.short	(.L_241 - .L_240)
.L_240:
        /*0068*/ 	.word	0x00000008
.L_241:


//--------------------- .nv.callgraph             --------------------------
	.section	.nv.callgraph,"",@"SHT_CUDA_CALLGRAPH"
	.align	4
	.sectionentsize	8
	.align		4
        /*0000*/ 	.word	0x00000000
	.align		4
        /*0004*/ 	.word	0xffffffff
	.align		4
        /*0008*/ 	.word	0x00000000
	.align		4
        /*000c*/ 	.word	0xfffffffe
	.align		4
        /*0010*/ 	.word	0x00000000
	.align		4
        /*0014*/ 	.word	0xfffffffd
	.align		4
        /*0018*/ 	.word	0x00000000
	.align		4
        /*001c*/ 	.word	0xfffffffc


//--------------------- .text._Z5Sum_VPKfPfi      --------------------------
	.section	.text._Z5Sum_VPKfPfi,"ax",@progbits
	.align	128
        .global         _Z5Sum_VPKfPfi
        .type           _Z5Sum_VPKfPfi,@function
        .size           _Z5Sum_VPKfPfi,(.L_x_33 - _Z5Sum_VPKfPfi)
        .other          _Z5Sum_VPKfPfi,@"STO_CUDA_ENTRY STV_DEFAULT"
_Z5Sum_VPKfPfi:
.text._Z5Sum_VPKfPfi:
[----:B------:R-:W-:Y:S01]  /*0000*/  LDC R1, c[0x0][0x37c] ;  /* 0x0000df00ff017b82 */ /* 0x000fe20000000800 */
[----:B------:R-:W0:Y:S01]  /*0010*/  S2R R6, SR_TID.X ;  /* 0x0000000000067919 */ /* 0x000e220000002100 */
[----:B------:R-:W0:Y:S01]  /*0020*/  LDCU UR8, c[0x0][0x360] ;  /* 0x00006c00ff0877ac */ /* 0x000e220008000800 */
[----:B------:R-:W-:Y:S01]  /*0030*/  IMAD.MOV.U32 R4, RZ, RZ, RZ ;  /* 0x000000ffff047224 */ /* 0x000fe200078e00ff */
[----:B------:R-:W0:Y:S01]  /*0040*/  S2R R7, SR_CTAID.X ;  /* 0x0000000000077919 */ /* 0x000e220000002500 */
[----:B------:R-:W1:Y:S01]  /*0050*/  LDCU UR4, c[0x0][0x390] ;  /* 0x00007200ff0477ac */ /* 0x000e620008000800 */
[----:B------:R-:W2:Y:S01]  /*0060*/  LDCU.64 UR6, c[0x0][0x358] ;  /* 0x00006b00ff0677ac */ /* 0x000ea20008000a00 */
[----:B0-----:R-:W-:-:S05]  /*0070*/  IMAD R5, R7, UR8, R6 ;  /* 0x0000000807057c24 */ /* 0x001fca000f8e0206 */
[----:B-1----:R-:W-:-:S13]  /*0080*/  ISETP.GE.AND P0, PT, R5, UR4, PT ;  /* 0x0000000405007c0c */ /* 0x002fda000bf06270 */
[----:B------:R-:W0:Y:S02]  /*0090*/  @!P0 LDC.64 R2, c[0x0][0x380] ;  /* 0x0000e000ff028b82 */ /* 0x000e240000000a00 */
[----:B0-----:R-:W-:-:S05]  /*00a0*/  @!P0 IMAD.WIDE R2, R5, 0x4, R2 ;  /* 0x0000000405028825 */ /* 0x001fca00078e0202 */
[----:B--2---:R-:W2:Y:S01]  /*00b0*/  @!P0 LDG.E R4, desc[UR6][R2.64] ;  /* 0x0000000602048981 */ /* 0x004ea2000c1e1900 */
[----:B------:R-:W0:Y:S01]  /*00c0*/  S2UR UR5, SR_CgaCtaId ;  /* 0x00000000000579c3 */ /* 0x000e220000008800 */
[----:B------:R-:W-:Y:S01]  /*00d0*/  IMAD.U32 R0, RZ, RZ, UR8 ;  /* 0x00000008ff007e24 */ /* 0x000fe2000f8e00ff */
[----:B------:R-:W-:Y:S01]  /*00e0*/  UMOV UR4, 0x400 ;  /* 0x0000040000047882 */ /* 0x000fe20000000000 */
[----:B------:R-:W-:-:S03]  /*00f0*/  ISETP.NE.AND P0, PT, R6, RZ, PT ;  /* 0x000000ff0600720c */ /* 0x000fc60003f05270 */
[----:B------:R-:W-:Y:S01]  /*0100*/  ISETP.GE.U32.AND P1, PT, R0, 0x2, PT ;  /* 0x000000020000780c */ /* 0x000fe20003f26070 */
[----:B0-----:R-:W-:-:S06]  /*0110*/  ULEA UR4, UR5, UR4, 0x18 ;  /* 0x0000000405047291 */ /* 0x001fcc000f8ec0ff */
[----:B------:R-:W-:-:S05]  /*0120*/  LEA R5, R6, UR4, 0x2 ;  /* 0x0000000406057c11 */ /* 0x000fca000f8e10ff */
[----:B--2---:R0:W-:Y:S01]  /*0130*/  STS [R5], R4 ;  /* 0x0000000405007388 */ /* 0x0041e20000000800 */
[----:B------:R-:W-:Y:S06]  /*0140*/  BAR.SYNC.DEFER_BLOCKING 0x0 ;  /* 0x0000000000007b1d */ /* 0x000fec0000010000 */
[----:B------:R-:W-:Y:S05]  /*0150*/  @!P1 BRA `(.L_x_0) ;  /* 0x00000000002c9947 */ /* 0x000fea0003800000 */
.L_x_1:
[----:B------:R-:W-:-:S04]  /*0160*/  SHF.R.U32.HI R8, RZ, 0x1, R0 ;  /* 0x00000001ff087819 */ /* 0x000fc80000011600 */
[----:B------:R-:W-:-:S13]  /*0170*/  ISETP.GE.U32.AND P1, PT, R6, R8, PT ;  /* 0x000000080600720c */ /* 0x000fda0003f26070 */
[----:B------:R-:W-:Y:S01]  /*0180*/  @!P1 LEA R2, R8, R5, 0x2 ;  /* 0x0000000508029211 */ /* 0x000fe200078e10ff */
[----:B------:R-:W-:Y:S05]  /*0190*/  @!P1 LDS R3, [R5] ;  /* 0x0000000005039984 */ /* 0x000fea0000000800 */
[----:B------:R-:W0:Y:S02]  /*01a0*/  @!P1 LDS R2, [R2] ;  /* 0x0000000002029984 */ /* 0x000e240000000800 */
[----:B0-----:R-:W-:-:S05]  /*01b0*/  @!P1 FADD R4, R2, R3 ;  /* 0x0000000302049221 */ /* 0x001fca0000000000 */
[----:B------:R1:W-:Y:S01]  /*01c0*/  @!P1 STS [R5], R4 ;  /* 0x0000000405009388 */ /* 0x0003e20000000800 */
[----:B------:R-:W-:Y:S01]  /*01d0*/  BAR.SYNC.DEFER_BLOCKING 0x0 ;  /* 0x0000000000007b1d */ /* 0x000fe20000010000 */
[----:B------:R-:W-:Y:S01]  /*01e0*/  ISETP.GT.U32.AND P1, PT, R0, 0x3, PT ;  /* 0x000000030000780c */ /* 0x000fe20003f24070 */
[----:B------:R-:W-:-:S12]  /*01f0*/  IMAD.MOV.U32 R0, RZ, RZ, R8 ;  /* 0x000000ffff007224 */ /* 0x000fd800078e0008 */
[----:B-1----:R-:W-:Y:S05]  /*0200*/  @P1 BRA `(.L_x_1) ;  /* 0xfffffffc00d41947 */ /* 0x002fea000383ffff */
.L_x_0:
[----:B------:R-:W-:Y:S05]  /*0210*/  @P0 EXIT ;  /* 0x000000000000094d */ /* 0x000fea0003800000 */
[----:B------:R-:W1:Y:S01]  /*0220*/  S2UR UR5, SR_CgaCtaId ;  /* 0x00000000000579c3 */ /* 0x000e620000008800 */
[----:B------:R-:W-:-:S07]  /*0230*/  UMOV UR4, 0x400 ;  /* 0x0000040000047882 */ /* 0x000fce0000000000 */
[----:B------:R-:W2:Y:S01]  /*0240*/  LDC.64 R2, c[0x0][0x388] ;  /* 0x0000e200ff027b82 */ /* 0x000ea20000000a00 */
[----:B-1----:R-:W-:Y:S01]  /*0250*/  ULEA UR4, UR5, UR4, 0x18 ;  /* 0x0000000405047291 */ /* 0x002fe2000f8ec0ff */
[----:B--2---:R-:W-:-:S08]  /*0260*/  IMAD.WIDE.U32 R2, R7, 0x4, R2 ;  /* 0x0000000407027825 */ /* 0x004fd000078e0002 */
[----:B0-----:R-:W0:Y:S04]  /*0270*/  LDS R5, [UR4] ;  /* 0x00000004ff057984 */ /* 0x001e280008000800 */
[----:B0-----:R-:W-:Y:S01]  /*0280*/  STG.E desc[UR6][R2.64], R5 ;  /* 0x0000000502007986 */ /* 0x001fe2000c101906 */
[----:B------:R-:W-:Y:S05]  /*0290*/  EXIT ;  /* 0x000000000000794d */ /* 0x000fea0003800000 */
.L_x_2:
[----:B------:R-:W-:-:S00]  /*02a0*/  BRA `(.L_x_2) ;  /* 0xfffffffc00fc7947 */ /* 0x000fc0000383ffff */
[----:B------:R-:W-:-:S00]  /*02b0*/  NOP ;  /* 0x0000000000007918 */ /* 0x000fc00000000000 */
        /* <DEDUP_REMOVED lines=12> */
.L_x_33:


//--------------------- .text._Z5Log_VPfi         --------------------------
	.section	.text._Z5Log_VPfi,"ax",@progbits
	.align	128
        .global         _Z5Log_VPfi
        .type           _Z5Log_VPfi,@function
        .size           _Z5Log_VPfi,(.L_x_34 - _Z5Log_VPfi)
        .other          _Z5Log_VPfi,@"STO_CUDA_ENTRY STV_DEFAULT"
_Z5Log_VPfi:
.text._Z5Log_VPfi:
[----:B------:R-:W-:Y:S01]  /*0000*/  LDC R1, c[0x0][0x37c] ;  /* 0x0000df00ff017b82 */ /* 0x000fe20000000800 */
[----:B------:R-:W0:Y:S07]  /*0010*/  S2R R5, SR_TID.X ;  /* 0x0000000000057919 */ /* 0x000e2e0000002100 */
[----:B------:R-:W0:Y:S01]  /*0020*/  S2UR UR4, SR_CTAID.X ;  /* 0x00000000000479c3 */ /* 0x000e220000002500 */
[----:B------:R-:W1:Y:S07]  /*0030*/  LDCU UR5, c[0x0][0x388] ;  /* 0x00007100ff0577ac */ /* 0x000e6e0008000800 */
[----:B------:R-:W0:Y:S02]  /*0040*/  LDC R0, c[0x0][0x360] ;  /* 0x0000d800ff007b82 */ /* 0x000e240000000800 */
[----:B0-----:R-:W-:-:S05]  /*0050*/  IMAD R5, R0, UR4, R5 ;  /* 0x0000000400057c24 */ /* 0x001fca000f8e0205 */
[----:B-1----:R-:W-:-:S13]  /*0060*/  ISETP.GE.AND P0, PT, R5, UR5, PT ;  /* 0x0000000505007c0c */ /* 0x002fda000bf06270 */
[----:B------:R-:W-:Y:S05]  /*0070*/  @P0 EXIT ;  /* 0x000000000000094d */ /* 0x000fea0003800000 */
[----:B------:R-:W0:Y:S01]  /*0080*/  LDC.64 R2, c[0x0][0x380] ;  /* 0x0000e000ff027b82 */ /* 0x000e220000000a00 */
[----:B------:R-:W1:Y:S01]  /*0090*/  LDCU.64 UR4, c[0x0][0x358] ;  /* 0x00006b00ff0477ac */ /* 0x000e620008000a00 */
[----:B0-----:R-:W-:-:S05]  /*00a0*/  IMAD.WIDE R2, R5, 0x4, R2 ;  /* 0x0000000405027825 */ /* 0x001fca00078e0202 */
[----:B-1----:R-:W2:Y:S02]  /*00b0*/  LDG.E R0, desc[UR4][R2.64] ;  /* 0x0000000402007981 */ /* 0x002ea4000c1e1900 */
[----:B--2---:R-:W-:-:S13]  /*00c0*/  FSETP.GEU.AND P0, PT, |R0|, 1.175494350822287508e-38, PT ;  /* 0x008000000000780b */ /* 0x004fda0003f0e200 */
[----:B------:R-:W-:-:S04]  /*00d0*/  @!P0 FMUL R0, R0, 16777216 ;  /* 0x4b80000000008820 */ /* 0x000fc80000400000 */
[----:B------:R-:W0:Y:S02]  /*00e0*/  MUFU.LG2 R4, R0 ;  /* 0x0000000000047308 */ /* 0x000e240000000c00 */
[----:B0-----:R-:W-:-:S04]  /*00f0*/  @!P0 FADD R4, R4, -24 ;  /* 0xc1c0000004048421 */ /* 0x001fc80000000000 */
[----:B------:R-:W-:-:S05]  /*0100*/  FMUL R5, R4, 0.69314718246459960938 ;  /* 0x3f31721804057820 */ /* 0x000fca0000400000 */
[----:B------:R-:W-:Y:S01]  /*0110*/  STG.E desc[UR4][R2.64], R5 ;  /* 0x0000000502007986 */ /* 0x000fe2000c101904 */
[----:B------:R-:W-:Y:S05]  /*0120*/  EXIT ;  /* 0x000000000000794d */ /* 0x000fea0003800000 */
.L_x_3:
        /* <DEDUP_REMOVED lines=13> */
.L_x_34:


//--------------------- .text._Z5Rel_VPfi         --------------------------
	.section	.text._Z5Rel_VPfi,"ax",@progbits
	.align	128
        .global         _Z5Rel_VPfi
        .type           _Z5Rel_VPfi,@function
        .size           _Z5Rel_VPfi,(.L_x_35 - _Z5Rel_VPfi)
        .other          _Z5Rel_VPfi,@"STO_CUDA_ENTRY STV_DEFAULT"
_Z5Rel_VPfi:
.text._Z5Rel_VPfi:
        /* <DEDUP_REMOVED lines=12> */
[----:B--2---:R-:W-:-:S04]  /*00c0*/  FADD R0, R0, |R0| ;  /* 0x4000000000007221 */ /* 0x004fc80000000000 */
[----:B------:R-:W-:-:S05]  /*00d0*/  FMUL R5, R0, 0.5 ;  /* 0x3f00000000057820 */ /* 0x000fca0000400000 */
[----:B------:R-:W-:Y:S01]  /*00e0*/  STG.E desc[UR4][R2.64], R5 ;  /* 0x0000000502007986 */ /* 0x000fe2000c101904 */
[----:B------:R-:W-:Y:S05]  /*00f0*/  EXIT ;  /* 0x000000000000794d */ /* 0x000fea0003800000 */
.L_x_4:
        /* <DEDUP_REMOVED lines=16> */
.L_x_35:


//--------------------- .text._Z6Sign_VPfi        --------------------------
	.section	.text._Z6Sign_VPfi,"ax",@progbits
	.align	128
        .global         _Z6Sign_VPfi
        .type           _Z6Sign_VPfi,@function
        .size           _Z6Sign_VPfi,(.L_x_36 - _Z6Sign_VPfi)
        .other          _Z6Sign_VPfi,@"STO_CUDA_ENTRY STV_DEFAULT"
_Z6Sign_VPfi:
.text._Z6Sign_VPfi:
        /* <DEDUP_REMOVED lines=11> */
[----:B-1----:R-:W2:Y:S01]  /*00b0*/  LDG.E R0, desc[UR4][R2.64] ;  /* 0x0000000402007981 */ /* 0x002ea2000c1e1900 */
[----:B------:R-:W-:-:S05]  /*00c0*/  HFMA2 R5, -RZ, RZ, 1.875, 0 ;  /* 0x3f800000ff057431 */ /* 0x000fca00000001ff */
[----:B--2---:R-:W-:-:S05]  /*00d0*/  LOP3.LUT R5, R5, 0x80000000, R0, 0xb8, !PT ;  /* 0x8000000005057812 */ /* 0x004fca00078eb800 */
[----:B------:R-:W-:Y:S01]  /*00e0*/  STG.E desc[UR4][R2.64], R5 ;  /* 0x0000000502007986 */ /* 0x000fe2000c101904 */
[----:B------:R-:W-:Y:S05]  /*00f0*/  EXIT ;  /* 0x000000000000794d */ /* 0x000fea0003800000 */
.L_x_5:
        /* <DEDUP_REMOVED lines=16> */
.L_x_36:


//--------------------- .text._Z6Sqrt_VPfi        --------------------------
	.section	.text._Z6Sqrt_VPfi,"ax",@progbits
	.align	128
        .global         _Z6Sqrt_VPfi
        .type           _Z6Sqrt_VPfi,@function
        .size           _Z6Sqrt_VPfi,(.L_x_31 - _Z6Sqrt_VPfi)
        .other          _Z6Sqrt_VPfi,@"STO_CUDA_ENTRY STV_DEFAULT"
_Z6Sqrt_VPfi:
.text._Z6Sqrt_VPfi:
        /* <DEDUP_REMOVED lines=12> */
[----:B------:R-:W-:Y:S01]  /*00c0*/  BSSY.RECONVERGENT B0, `(.L_x_6) ;  /* 0x000000d000007945 */ /* 0x000fe20003800200 */
[----:B--2---:R-:W-:Y:S01]  /*00d0*/  IADD3 R4, PT, PT, R0, -0xd000000, RZ ;  /* 0xf300000000047810 */ /* 0x004fe20007ffe0ff */
[----:B------:R0:W1:Y:S03]  /*00e0*/  MUFU.RSQ R5, R0 ;  /* 0x0000000000057308 */ /* 0x0000660000001400 */
[----:B------:R-:W-:-:S13]  /*00f0*/  ISETP.GT.U32.AND P0, PT, R4, 0x727fffff, PT ;  /* 0x727fffff0400780c */ /* 0x000fda0003f04070 */
[----:B0-----:R-:W-:Y:S05]  /*0100*/  @!P0 BRA `(.L_x_7) ;  /* 0x0000000000108947 */ /* 0x001fea0003800000 */
[----:B------:R-:W-:-:S07]  /*0110*/  MOV R9, 0x130 ;  /* 0x0000013000097802 */ /* 0x000fce0000000f00 */
[----:B-1----:R-:W-:Y:S05]  /*0120*/  CALL.REL.NOINC `($__internal_0_$__cuda_sm20_sqrt_rn_f32_slowpath) ;  /* 0x0000000000247944 */ /* 0x002fea0003c00000 */
[----:B------:R-:W-:Y:S01]  /*0130*/  MOV R5, R0 ;  /* 0x0000000000057202 */ /* 0x000fe20000000f00 */
[----:B------:R-:W-:Y:S06]  /*0140*/  BRA `(.L_x_8) ;  /* 0x0000000000107947 */ /* 0x000fec0003800000 */
.L_x_7:
[----:B-1----:R-:W-:Y:S01]  /*0150*/  FMUL.FTZ R7, R0, R5 ;  /* 0x0000000500077220 */ /* 0x002fe20000410000 */
[----:B------:R-:W-:-:S03]  /*0160*/  FMUL.FTZ R5, R5, 0.5 ;  /* 0x3f00000005057820 */ /* 0x000fc60000410000 */
[----:B------:R-:W-:-:S04]  /*0170*/  FFMA R0, -R7, R7, R0 ;  /* 0x0000000707007223 */ /* 0x000fc80000000100 */
[----:B------:R-:W-:-:S07]  /*0180*/  FFMA R5, R0, R5, R7 ;  /* 0x0000000500057223 */ /* 0x000fce0000000007 */
.L_x_8:
[----:B------:R-:W-:Y:S05]  /*0190*/  BSYNC.RECONVERGENT B0 ;  /* 0x0000000000007941 */ /* 0x000fea0003800200 */
.L_x_6:
[----:B------:R-:W-:Y:S01]  /*01a0*/  STG.E desc[UR4][R2.64], R5 ;  /* 0x0000000502007986 */ /* 0x000fe2000c101904 */
[----:B------:R-:W-:Y:S05]  /*01b0*/  EXIT ;  /* 0x000000000000794d */ /* 0x000fea0003800000 */
        .weak           $__internal_0_$__cuda_sm20_sqrt_rn_f32_slowpath
        .type           $__internal_0_$__cuda_sm20_sqrt_rn_f32_slowpath,@function
        .size           $__internal_0_$__cuda_sm20_sqrt_rn_f32_slowpath,(.L_x_31 - $__internal_0_$__cuda_sm20_sqrt_rn_f32_slowpath)
$__internal_0_$__cuda_sm20_sqrt_rn_f32_slowpath:
[----:B------:R-:W-:-:S13]  /*01c0*/  LOP3.LUT P0, RZ, R0, 0x7fffffff, RZ, 0xc0, !PT ;  /* 0x7fffffff00ff7812 */ /* 0x000fda000780c0ff */
[----:B------:R-:W-:Y:S01]  /*01d0*/  @!P0 MOV R4, R0 ;  /* 0x0000000000048202 */ /* 0x000fe20000000f00 */
[----:B------:R-:W-:Y:S06]  /*01e0*/  @!P0 BRA `(.L_x_9) ;  /* 0x0000000000408947 */ /* 0x000fec0003800000 */
[----:B------:R-:W-:-:S13]  /*01f0*/  FSETP.GEU.FTZ.AND P0, PT, R0, RZ, PT ;  /* 0x000000ff0000720b */ /* 0x000fda0003f1e000 */
[----:B------:R-:W-:Y:S01]  /*0200*/  @!P0 MOV R4, 0x7fffffff ;  /* 0x7fffffff00048802 */ /* 0x000fe20000000f00 */
[----:B------:R-:W-:Y:S06]  /*0210*/  @!P0 BRA `(.L_x_9) ;  /* 0x0000000000348947 */ /* 0x000fec0003800000 */
[----:B------:R-:W-:-:S13]  /*0220*/  FSETP.GTU.FTZ.AND P0, PT, |R0|, +INF , PT ;  /* 0x7f8000000000780b */ /* 0x000fda0003f1c200 */
[----:B------:R-:W-:Y:S01]  /*0230*/  @P0 FADD.FTZ R4, R0, 1 ;  /* 0x3f80000000040421 */ /* 0x000fe20000010000 */
[----:B------:R-:W-:Y:S06]  /*0240*/  @P0 BRA `(.L_x_9) ;  /* 0x0000000000280947 */ /* 0x000fec0003800000 */
[----:B------:R-:W-:-:S13]  /*0250*/  FSETP.NEU.FTZ.AND P0, PT, |R0|, +INF , PT ;  /* 0x7f8000000000780b */ /* 0x000fda0003f1d200 */
[----:B------:R-:W-:-:S04]  /*0260*/  @P0 FFMA R5, R0, 1.84467440737095516160e+19, RZ ;  /* 0x5f80000000050823 */ /* 0x000fc800000000ff */
[----:B------:R-:W0:Y:S02]  /*0270*/  @P0 MUFU.RSQ R4, R5 ;  /* 0x0000000500040308 */ /* 0x000e240000001400 */
[----:B0-----:R-:W-:Y:S01]  /*0280*/  @P0 FMUL.FTZ R6, R5, R4 ;  /* 0x0000000405060220 */ /* 0x001fe20000410000 */
[----:B------:R-:W-:Y:S01]  /*0290*/  @P0 FMUL.FTZ R8, R4, 0.5 ;  /* 0x3f00000004080820 */ /* 0x000fe20000410000 */
[----:B------:R-:W-:Y:S02]  /*02a0*/  @!P0 MOV R4, R0 ;  /* 0x0000000000048202 */ /* 0x000fe40000000f00 */
[----:B------:R-:W-:-:S04]  /*02b0*/  @P0 FADD.FTZ R7, -R6, -RZ ;  /* 0x800000ff06070221 */ /* 0x000fc80000010100 */
[----:B------:R-:W-:-:S04]  /*02c0*/  @P0 FFMA R7, R6, R7, R5 ;  /* 0x0000000706070223 */ /* 0x000fc80000000005 */
[----:B------:R-:W-:-:S04]  /*02d0*/  @P0 FFMA R7, R7, R8, R6 ;  /* 0x0000000807070223 */ /* 0x000fc80000000006 */
[----:B------:R-:W-:-:S07]  /*02e0*/  @P0 FMUL.FTZ R4, R7, 2.3283064365386962891e-10 ;  /* 0x2f80000007040820 */ /* 0x000fce0000410000 */
.L_x_9:
[----:B------:R-:W-:Y:S01]  /*02f0*/  HFMA2 R5, -RZ, RZ, 0, 0 ;  /* 0x00000000ff057431 */ /* 0x000fe200000001ff */
[----:B------:R-:W-:Y:S02]  /*0300*/  MOV R0, R4 ;  /* 0x0000000400007202 */ /* 0x000fe40000000f00 */
[----:B------:R-:W-:-:S04]  /*0310*/  MOV R4, R9 ;  /* 0x0000000900047202 */ /* 0x000fc80000000f00 */
[----:B------:R-:W-:Y:S05]  /*0320*/  RET.REL.NODEC R4 `(_Z6Sqrt_VPfi) ;  /* 0xfffffffc04347950 */ /* 0x000fea0003c3ffff */
.L_x_10:
        /* <DEDUP_REMOVED lines=13> */
.L_x_31:


//--------------------- .text._Z5Exp_VPfi         --------------------------
	.section	.text._Z5Exp_VPfi,"ax",@progbits
	.align	128
        .global         _Z5Exp_VPfi
        .type           _Z5Exp_VPfi,@function
        .size           _Z5Exp_VPfi,(.L_x_38 - _Z5Exp_VPfi)
        .other          _Z5Exp_VPfi,@"STO_CUDA_ENTRY STV_DEFAULT"
_Z5Exp_VPfi:
.text._Z5Exp_VPfi:
        /* <DEDUP_REMOVED lines=12> */
[----:B--2---:R-:W-:-:S05]  /*00c0*/  FMUL R0, R0, 1.4426950216293334961 ;  /* 0x3fb8aa3b00007820 */ /* 0x004fca0000400000 */
[----:B------:R-:W-:-:S13]  /*00d0*/  FSETP.GEU.AND P0, PT, R0, -126, PT ;  /* 0xc2fc00000000780b */ /* 0x000fda0003f0e000 */
[----:B------:R-:W-:-:S04]  /*00e0*/  @!P0 FMUL R0, R0, 0.5 ;  /* 0x3f00000000008820 */ /* 0x000fc80000400000 */
[----:B------:R-:W0:Y:S02]  /*00f0*/  MUFU.EX2 R5, R0 ;  /* 0x0000000000057308 */ /* 0x000e240000000800 */
[----:B0-----:R-:W-:-:S05]  /*0100*/  @!P0 FMUL R5, R5, R5 ;  /* 0x0000000505058220 */ /* 0x001fca0000400000 */
[----:B------:R-:W-:Y:S01]  /*0110*/  STG.E desc[UR4][R2.64], R5 ;  /* 0x0000000502007986 */ /* 0x000fe2000c101904 */
[----:B------:R-:W-:Y:S05]  /*0120*/  EXIT ;  /* 0x000000000000794d */ /* 0x000fea0003800000 */
.L_x_11:
        /* <DEDUP_REMOVED lines=13> */
.L_x_38:


//--------------------- .text._Z7Div_S_VfPfi      --------------------------
	.section	.text._Z7Div_S_VfPfi,"ax",@progbits
	.align	128
        .global         _Z7Div_S_VfPfi
        .type           _Z7Div_S_VfPfi,@function
        .size           _Z7Div_S_VfPfi,(.L_x_32 - _Z7Div_S_VfPfi)
        .other          _Z7Div_S_VfPfi,@"STO_CUDA_ENTRY STV_DEFAULT"
_Z7Div_S_VfPfi:
.text._Z7Div_S_VfPfi:
        /* <DEDUP_REMOVED lines=10> */
[----:B------:R-:W2:Y:S01]  /*00a0*/  LDCU UR6, c[0x0][0x380] ;  /* 0x00007000ff0677ac */ /* 0x000ea20008000800 */
[----:B0-----:R-:W-:-:S05]  /*00b0*/  IMAD.WIDE R4, R3, 0x4, R4 ;  /* 0x0000000403047825 */ /* 0x001fca00078e0204 */
[----:B-1----:R-:W3:Y:S01]  /*00c0*/  LDG.E R6, desc[UR4][R4.64] ;  /* 0x0000000404067981 */ /* 0x002ee2000c1e1900 */
[----:B--2---:R-:W-:Y:S01]  /*00d0*/  IMAD.U32 R7, RZ, RZ, UR6 ;  /* 0x00000006ff077e24 */ /* 0x004fe2000f8e00ff */
[----:B------:R-:W-:Y:S01]  /*00e0*/  BSSY.RECONVERGENT B0, `(.L_x_12) ;  /* 0x000000c000007945 */ /* 0x000fe20003800200 */
[----:B---3--:R-:W0:Y:S08]  /*00f0*/  MUFU.RCP R3, R6 ;  /* 0x0000000600037308 */ /* 0x008e300000001000 */
[----:B------:R-:W1:Y:S01]  /*0100*/  FCHK P0, R7, R6 ;  /* 0x0000000607007302 */ /* 0x000e620000000000 */
[----:B0-----:R-:W-:-:S04]  /*0110*/  FFMA R0, -R6, R3, 1 ;  /* 0x3f80000006007423 */ /* 0x001fc80000000103 */
[----:B------:R-:W-:-:S04]  /*0120*/  FFMA R0, R3, R0, R3 ;  /* 0x0000000003007223 */ /* 0x000fc80000000003 */
[----:B------:R-:W-:-:S04]  /*0130*/  FFMA R3, R0, UR6, RZ ;  /* 0x0000000600037c23 */ /* 0x000fc800080000ff */
[----:B------:R-:W-:-:S04]  /*0140*/  FFMA R2, -R6, R3, UR6 ;  /* 0x0000000606027e23 */ /* 0x000fc80008000103 */
[----:B------:R-:W-:Y:S01]  /*0150*/  FFMA R3, R0, R2, R3 ;  /* 0x0000000200037223 */ /* 0x000fe20000000003 */
[----:B-1----:R-:W-:Y:S06]  /*0160*/  @!P0 BRA `(.L_x_13) ;  /* 0x00000000000c8947 */ /* 0x002fec0003800000 */
[----:B------:R-:W-:-:S07]  /*0170*/  MOV R2, 0x190 ;  /* 0x0000019000027802 */ /* 0x000fce0000000f00 */
[----:B------:R-:W-:Y:S05]  /*0180*/  CALL.REL.NOINC `($__internal_1_$__cuda_sm3x_div_rn_noftz_f32_slowpath) ;  /* 0x0000000000107944 */ /* 0x000fea0003c00000 */
[----:B------:R-:W-:-:S07]  /*0190*/  IMAD.MOV.U32 R3, RZ, RZ, R0 ;  /* 0x000000ffff037224 */ /* 0x000fce00078e0000 */
.L_x_13:
[----:B------:R-:W-:Y:S05]  /*01a0*/  BSYNC.RECONVERGENT B0 ;  /* 0x0000000000007941 */ /* 0x000fea0003800200 */
.L_x_12:
[----:B------:R-:W-:Y:S01]  /*01b0*/  STG.E desc[UR4][R4.64], R3 ;  /* 0x0000000304007986 */ /* 0x000fe2000c101904 */
[----:B------:R-:W-:Y:S05]  /*01c0*/  EXIT ;  /* 0x000000000000794d */ /* 0x000fea0003800000 */
        .weak           $__internal_1_$__cuda_sm3x_div_rn_noftz_f32_slowpath
        .type           $__internal_1_$__cuda_sm3x_div_rn_noftz_f32_slowpath,@function
        .size           $__internal_1_$__cuda_sm3x_div_rn_noftz_f32_slowpath,(.L_x_32 - $__internal_1_$__cuda_sm3x_div_rn_noftz_f32_slowpath)
$__internal_1_$__cuda_sm3x_div_rn_noftz_f32_slowpath:
[----:B------:R-:W0:Y:S01]  /*01d0*/  LDC R3, c[0x0][0x380] ;  /* 0x0000e000ff037b82 */ /* 0x000e220000000800 */
[----:B------:R-:W-:Y:S01]  /*01e0*/  SHF.R.U32.HI R0, RZ, 0x17, R6 ;  /* 0x00000017ff007819 */ /* 0x000fe20000011606 */
[----:B------:R-:W1:Y:S01]  /*01f0*/  LDCU UR6, c[0x0][0x380] ;  /* 0x00007000ff0677ac */ /* 0x000e620008000800 */
[----:B------:R-:W-:Y:S02]  /*0200*/  BSSY.RECONVERGENT B1, `(.L_x_14) ;  /* 0x0000064000017945 */ /* 0x000fe40003800200 */
[----:B------:R-:W-:-:S05]  /*0210*/  LOP3.LUT R8, R0, 0xff, RZ, 0xc0, !PT ;  /* 0x000000ff00087812 */ /* 0x000fca00078ec0ff */
[----:B------:R-:W-:-:S05]  /*0220*/  VIADD R12, R8, 0xffffffff ;  /* 0xffffffff080c7836 */ /* 0x000fca0000000000 */
[----:B------:R-:W-:Y:S01]  /*0230*/  ISETP.GT.U32.AND P0, PT, R12, 0xfd, PT ;  /* 0x000000fd0c00780c */ /* 0x000fe20003f04070 */
[----:B-1----:R-:W-:Y:S01]  /*0240*/  IMAD.U32 R9, RZ, RZ, UR6 ;  /* 0x00000006ff097e24 */ /* 0x002fe2000f8e00ff */
[----:B0-----:R-:W-:-:S04]  /*0250*/  SHF.R.U32.HI R0, RZ, 0x17, R3 ;  /* 0x00000017ff007819 */ /* 0x001fc80000011603 */
[----:B------:R-:W-:-:S05]  /*0260*/  LOP3.LUT R7, R0, 0xff, RZ, 0xc0, !PT ;  /* 0x000000ff00077812 */ /* 0x000fca00078ec0ff */
[----:B------:R-:W-:-:S05]  /*0270*/  VIADD R11, R7, 0xffffffff ;  /* 0xffffffff070b7836 */ /* 0x000fca0000000000 */
[----:B------:R-:W-:-:S13]  /*0280*/  ISETP.GT.U32.OR P0, PT, R11, 0xfd, P0 ;  /* 0x000000fd0b00780c */ /* 0x000fda0000704470 */
[----:B------:R-:W-:Y:S01]  /*0290*/  @!P0 IMAD.MOV.U32 R10, RZ, RZ, RZ ;  /* 0x000000ffff0a8224 */ /* 0x000fe200078e00ff */
[----:B------:R-:W-:Y:S06]  /*02a0*/  @!P0 BRA `(.L_x_15) ;  /* 0x0000000000608947 */ /* 0x000fec0003800000 */
[----:B------:R-:W-:Y:S01]  /*02b0*/  FSETP.GTU.FTZ.AND P0, PT, |R3|, +INF , PT ;  /* 0x7f8000000300780b */ /* 0x000fe20003f1c200 */
[----:B------:R-:W-:Y:S01]  /*02c0*/  IMAD.MOV.U32 R0, RZ, RZ, R6 ;  /* 0x000000ffff007224 */ /* 0x000fe200078e0006 */
[----:B------:R-:W-:-:S04]  /*02d0*/  FSETP.GTU.FTZ.AND P1, PT, |R6|, +INF , PT ;  /* 0x7f8000000600780b */ /* 0x000fc80003f3c200 */
[----:B------:R-:W-:-:S13]  /*02e0*/  PLOP3.LUT P0, PT, P0, P1, PT, 0xf8, 0x8f ;  /* 0x00000000008f781c */ /* 0x000fda0000703f70 */
[----:B------:R-:W-:Y:S05]  /*02f0*/  @P0 BRA `(.L_x_16) ;  /* 0x00000004004c0947 */ /* 0x000fea0003800000 */
[----:B------:R-:W-:-:S13]  /*0300*/  LOP3.LUT P0, RZ, R6, 0x7fffffff, R9, 0xc8, !PT ;  /* 0x7fffffff06ff7812 */ /* 0x000fda000780c809 */
[----:B------:R-:W-:Y:S05]  /*0310*/  @!P0 BRA `(.L_x_17) ;  /* 0x00000004003c8947 */ /* 0x000fea0003800000 */
[C---:B------:R-:W-:Y:S02]  /*0320*/  FSETP.NEU.FTZ.AND P2, PT, |R3|.reuse, +INF , PT ;  /* 0x7f8000000300780b */ /* 0x040fe40003f5d200 */
[----:B------:R-:W-:Y:S02]  /*0330*/  FSETP.NEU.FTZ.AND P1, PT, |R0|, +INF , PT ;  /* 0x7f8000000000780b */ /* 0x000fe40003f3d200 */
[----:B------:R-:W-:-:S11]  /*0340*/  FSETP.NEU.FTZ.AND P0, PT, |R3|, +INF , PT ;  /* 0x7f8000000300780b */ /* 0x000fd60003f1d200 */
[----:B------:R-:W-:Y:S05]  /*0350*/  @!P1 BRA !P2, `(.L_x_17) ;  /* 0x00000004002c9947 */ /* 0x000fea0005000000 */
[----:B------:R-:W-:-:S04]  /*0360*/  LOP3.LUT P2, RZ, R9, 0x7fffffff, RZ, 0xc0, !PT ;  /* 0x7fffffff09ff7812 */ /* 0x000fc8000784c0ff */
[----:B------:R-:W-:-:S13]  /*0370*/  PLOP3.LUT P1, PT, P1, P2, PT, 0x2f, 0xf2 ;  /* 0x0000000000f2781c */ /* 0x000fda0000f24577 */
[----:B------:R-:W-:Y:S05]  /*0380*/  @P1 BRA `(.L_x_18) ;  /* 0x0000000400181947 */ /* 0x000fea0003800000 */
[----:B------:R-:W-:-:S04]  /*0390*/  LOP3.LUT P1, RZ, R6, 0x7fffffff, RZ, 0xc0, !PT ;  /* 0x7fffffff06ff7812 */ /* 0x000fc8000782c0ff */
[----:B------:R-:W-:-:S13]  /*03a0*/  PLOP3.LUT P0, PT, P0, P1, PT, 0x2f, 0xf2 ;  /* 0x0000000000f2781c */ /* 0x000fda0000702577 */
[----:B------:R-:W-:Y:S05]  /*03b0*/  @P0 BRA `(.L_x_19) ;  /* 0x0000000400000947 */ /* 0x000fea0003800000 */
[----:B------:R-:W-:Y:S02]  /*03c0*/  ISETP.GE.AND P0, PT, R11, RZ, PT ;  /* 0x000000ff0b00720c */ /* 0x000fe40003f06270 */
[----:B------:R-:W-:-:S11]  /*03d0*/  ISETP.GE.AND P1, PT, R12, RZ, PT ;  /* 0x000000ff0c00720c */ /* 0x000fd60003f26270 */
[----:B------:R-:W-:Y:S02]  /*03e0*/  @P0 IMAD.MOV.U32 R10, RZ, RZ, RZ ;  /* 0x000000ffff0a0224 */ /* 0x000fe400078e00ff */
[----:B------:R-:W-:Y:S01]  /*03f0*/  @!P0 FFMA R9, R3, 1.84467440737095516160e+19, RZ ;  /* 0x5f80000003098823 */ /* 0x000fe200000000ff */
[----:B------:R-:W-:Y:S02]  /*0400*/  @!P0 IMAD.MOV.U32 R10, RZ, RZ, -0x40 ;  /* 0xffffffc0ff0a8424 */ /* 0x000fe400078e00ff */
[----:B------:R-:W-:Y:S02]  /*0410*/  @!P1 FFMA R6, R0, 1.84467440737095516160e+19, RZ ;  /* 0x5f80000000069823 */ /* 0x000fe400000000ff */
[----:B------:R-:W-:-:S07]  /*0420*/  @!P1 VIADD R10, R10, 0x40 ;  /* 0x000000400a0a9836 */ /* 0x000fce0000000000 */
.L_x_15:
[----:B------:R-:W-:Y:S01]  /*0430*/  LEA R3, R8, 0xc0800000, 0x17 ;  /* 0xc080000008037811 */ /* 0x000fe200078eb8ff */
[----:B------:R-:W-:Y:S01]  /*0440*/  VIADD R7, R7, 0xffffff81 ;  /* 0xffffff8107077836 */ /* 0x000fe20000000000 */
[----:B------:R-:W-:Y:S03]  /*0450*/  BSSY.RECONVERGENT B2, `(.L_x_20) ;  /* 0x0000035000027945 */ /* 0x000fe60003800200 */
[----:B------:R-:W-:Y:S02]  /*0460*/  IMAD.IADD R3, R6, 0x1, -R3 ;  /* 0x0000000106037824 */ /* 0x000fe400078e0a03 */
[C---:B------:R-:W-:Y:S01]  /*0470*/  IMAD R0, R7.reuse, -0x800000, R9 ;  /* 0xff80000007007824 */ /* 0x040fe200078e0209 */
[----:B------:R-:W-:Y:S01]  /*0480*/  IADD3 R7, PT, PT, R7, 0x7f, -R8 ;  /* 0x0000007f07077810 */ /* 0x000fe20007ffe808 */
[----:B------:R-:W0:Y:S01]  /*0490*/  MUFU.RCP R6, R3 ;  /* 0x0000000300067308 */ /* 0x000e220000001000 */
[----:B------:R-:W-:-:S03]  /*04a0*/  FADD.FTZ R11, -R3, -RZ ;  /* 0x800000ff030b7221 */ /* 0x000fc60000010100 */
[----:B------:R-:W-:Y:S02]  /*04b0*/  IMAD.IADD R7, R7, 0x1, R10 ;  /* 0x0000000107077824 */ /* 0x000fe400078e020a */
[----:B0-----:R-:W-:-:S04]  /*04c0*/  FFMA R13, R6, R11, 1 ;  /* 0x3f800000060d7423 */ /* 0x001fc8000000000b */
[----:B------:R-:W-:-:S04]  /*04d0*/  FFMA R13, R6, R13, R6 ;  /* 0x0000000d060d7223 */ /* 0x000fc80000000006 */
[----:B------:R-:W-:-:S04]  /*04e0*/  FFMA R6, R0, R13, RZ ;  /* 0x0000000d00067223 */ /* 0x000fc800000000ff */
[----:B------:R-:W-:-:S04]  /*04f0*/  FFMA R9, R11, R6, R0 ;  /* 0x000000060b097223 */ /* 0x000fc80000000000 */
[----:B------:R-:W-:-:S04]  /*0500*/  FFMA R6, R13, R9, R6 ;  /* 0x000000090d067223 */ /* 0x000fc80000000006 */
[----:B------:R-:W-:-:S04]  /*0510*/  FFMA R11, R11, R6, R0 ;  /* 0x000000060b0b7223 */ /* 0x000fc80000000000 */
[----:B------:R-:W-:-:S05]  /*0520*/  FFMA R0, R13, R11, R6 ;  /* 0x0000000b0d007223 */ /* 0x000fca0000000006 */
[----:B------:R-:W-:-:S04]  /*0530*/  SHF.R.U32.HI R3, RZ, 0x17, R0 ;  /* 0x00000017ff037819 */ /* 0x000fc80000011600 */
[----:B------:R-:W-:-:S05]  /*0540*/  LOP3.LUT R3, R3, 0xff, RZ, 0xc0, !PT ;  /* 0x000000ff03037812 */ /* 0x000fca00078ec0ff */
[----:B------:R-:W-:-:S04]  /*0550*/  IMAD.IADD R9, R3, 0x1, R7 ;  /* 0x0000000103097824 */ /* 0x000fc800078e0207 */
[----:B------:R-:W-:-:S05]  /*0560*/  VIADD R3, R9, 0xffffffff ;  /* 0xffffffff09037836 */ /* 0x000fca0000000000 */
[----:B------:R-:W-:-:S13]  /*0570*/  ISETP.GE.U32.AND P0, PT, R3, 0xfe, PT ;  /* 0x000000fe0300780c */ /* 0x000fda0003f06070 */
[----:B------:R-:W-:Y:S05]  /*0580*/  @!P0 BRA `(.L_x_21) ;  /* 0x0000000000808947 */ /* 0x000fea0003800000 */
[----:B------:R-:W-:-:S13]  /*0590*/  ISETP.GT.AND P0, PT, R9, 0xfe, PT ;  /* 0x000000fe0900780c */ /* 0x000fda0003f04270 */
[----:B------:R-:W-:Y:S05]  /*05a0*/  @P0 BRA `(.L_x_22) ;  /* 0x00000000006c0947 */ /* 0x000fea0003800000 */
[----:B------:R-:W-:-:S13]  /*05b0*/  ISETP.GE.AND P0, PT, R9, 0x1, PT ;  /* 0x000000010900780c */ /* 0x000fda0003f06270 */
[----:B------:R-:W-:Y:S05]  /*05c0*/  @P0 BRA `(.L_x_23) ;  /* 0x0000000000740947 */ /* 0x000fea0003800000 */
[----:B------:R-:W-:Y:S02]  /*05d0*/  ISETP.GE.AND P0, PT, R9, -0x18, PT ;  /* 0xffffffe80900780c */ /* 0x000fe40003f06270 */
[----:B------:R-:W-:-:S11]  /*05e0*/  LOP3.LUT R0, R0, 0x80000000, RZ, 0xc0, !PT ;  /* 0x8000000000007812 */ /* 0x000fd600078ec0ff */
[----:B------:R-:W-:Y:S05]  /*05f0*/  @!P0 BRA `(.L_x_23) ;  /* 0x0000000000688947 */ /* 0x000fea0003800000 */
[-CC-:B------:R-:W-:Y:S01]  /*0600*/  FFMA.RZ R3, R13, R11.reuse, R6.reuse ;  /* 0x0000000b0d037223 */ /* 0x180fe2000000c006 */
[C---:B------:R-:W-:Y:S01]  /*0610*/  VIADD R8, R9.reuse, 0x20 ;  /* 0x0000002009087836 */ /* 0x040fe20000000000 */
[C---:B------:R-:W-:Y:S02]  /*0620*/  ISETP.NE.AND P2, PT, R9.reuse, RZ, PT ;  /* 0x000000ff0900720c */ /* 0x040fe40003f45270 */
[----:B------:R-:W-:Y:S01]  /*0630*/  ISETP.NE.AND P1, PT, R9, RZ, PT ;  /* 0x000000ff0900720c */ /* 0x000fe20003f25270 */
[----:B------:R-:W-:Y:S01]  /*0640*/  IMAD.MOV R9, RZ, RZ, -R9 ;  /* 0x000000ffff097224 */ /* 0x000fe200078e0a09 */
[----:B------:R-:W-:Y:S01]  /*0650*/  LOP3.LUT R7, R3, 0x7fffff, RZ, 0xc0, !PT ;  /* 0x007fffff03077812 */ /* 0x000fe200078ec0ff */
[CCC-:B------:R-:W-:Y:S01]  /*0660*/  FFMA.RP R3, R13.reuse, R11.reuse, R6.reuse ;  /* 0x0000000b0d037223 */ /* 0x1c0fe20000008006 */
[----:B------:R-:W-:Y:S02]  /*0670*/  FFMA.RM R6, R13, R11, R6 ;  /* 0x0000000b0d067223 */ /* 0x000fe40000004006 */
[----:B------:R-:W-:-:S03]  /*0680*/  LOP3.LUT R7, R7, 0x800000, RZ, 0xfc, !PT ;  /* 0x0080000007077812 */ /* 0x000fc600078efcff */
[----:B------:R-:W-:Y:S02]  /*0690*/  FSETP.NEU.FTZ.AND P0, PT, R3, R6, PT ;  /* 0x000000060300720b */ /* 0x000fe40003f1d000 */
[----:B------:R-:W-:Y:S02]  /*06a0*/  SHF.L.U32 R8, R7, R8, RZ ;  /* 0x0000000807087219 */ /* 0x000fe400000006ff */
[----:B------:R-:W-:Y:S02]  /*06b0*/  SEL R6, R9, RZ, P2 ;  /* 0x000000ff09067207 */ /* 0x000fe40001000000 */
[----:B------:R-:W-:Y:S02]  /*06c0*/  ISETP.NE.AND P1, PT, R8, RZ, P1 ;  /* 0x000000ff0800720c */ /* 0x000fe40000f25270 */
[----:B------:R-:W-:Y:S02]  /*06d0*/  SHF.R.U32.HI R6, RZ, R6, R7 ;  /* 0x00000006ff067219 */ /* 0x000fe40000011607 */
[----:B------:R-:W-:-:S02]  /*06e0*/  PLOP3.LUT P0, PT, P0, P1, PT, 0xf8, 0x8f ;  /* 0x00000000008f781c */ /* 0x000fc40000703f70 */
[----:B------:R-:W-:Y:S02]  /*06f0*/  SHF.R.U32.HI R8, RZ, 0x1, R6 ;  /* 0x00000001ff087819 */ /* 0x000fe40000011606 */
[----:B------:R-:W-:-:S04]  /*0700*/  SEL R3, RZ, 0x1, !P0 ;  /* 0x00000001ff037807 */ /* 0x000fc80004000000 */
[----:B------:R-:W-:-:S04]  /*0710*/  LOP3.LUT R3, R3, 0x1, R8, 0xf8, !PT ;  /* 0x0000000103037812 */ /* 0x000fc800078ef808 */
[----:B------:R-:W-:-:S05]  /*0720*/  LOP3.LUT R3, R3, R6, RZ, 0xc0, !PT ;  /* 0x0000000603037212 */ /* 0x000fca00078ec0ff */
[----:B------:R-:W-:-:S05]  /*0730*/  IMAD.IADD R3, R8, 0x1, R3 ;  /* 0x0000000108037824 */ /* 0x000fca00078e0203 */
[----:B------:R-:W-:Y:S01]  /*0740*/  LOP3.LUT R0, R3, R0, RZ, 0xfc, !PT ;  /* 0x0000000003007212 */ /* 0x000fe200078efcff */
[----:B------:R-:W-:Y:S06]  /*0750*/  BRA `(.L_x_23) ;  /* 0x0000000000107947 */ /* 0x000fec0003800000 */
.L_x_22:
[----:B------:R-:W-:-:S04]  /*0760*/  LOP3.LUT R0, R0, 0x80000000, RZ, 0xc0, !PT ;  /* 0x8000000000007812 */ /* 0x000fc800078ec0ff */
[----:B------:R-:W-:Y:S01]  /*0770*/  LOP3.LUT R0, R0, 0x7f800000, RZ, 0xfc, !PT ;  /* 0x7f80000000007812 */ /* 0x000fe200078efcff */
[----:B------:R-:W-:Y:S06]  /*0780*/  BRA `(.L_x_23) ;  /* 0x0000000000047947 */ /* 0x000fec0003800000 */
.L_x_21:
[----:B------:R-:W-:-:S07]  /*0790*/  IMAD R0, R7, 0x800000, R0 ;  /* 0x0080000007007824 */ /* 0x000fce00078e0200 */
.L_x_23:
[----:B------:R-:W-:Y:S05]  /*07a0*/  BSYNC.RECONVERGENT B2 ;  /* 0x0000000000027941 */ /* 0x000fea0003800200 */
.L_x_20:
[----:B------:R-:W-:Y:S05]  /*07b0*/  BRA `(.L_x_24) ;  /* 0x0000000000207947 */ /* 0x000fea0003800000 */
.L_x_19:
[----:B------:R-:W-:-:S04]  /*07c0*/  LOP3.LUT R0, R6, 0x80000000, R9, 0x48, !PT ;  /* 0x8000000006007812 */ /* 0x000fc800078e4809 */
[----:B------:R-:W-:Y:S01]  /*07d0*/  LOP3.LUT R0, R0, 0x7f800000, RZ, 0xfc, !PT ;  /* 0x7f80000000007812 */ /* 0x000fe200078efcff */
[----:B------:R-:W-:Y:S06]  /*07e0*/  BRA `(.L_x_24) ;  /* 0x0000000000147947 */ /* 0x000fec0003800000 */
.L_x_18:
[----:B------:R-:W-:Y:S01]  /*07f0*/  LOP3.LUT R0, R6, 0x80000000, R9, 0x48, !PT ;  /* 0x8000000006007812 */ /* 0x000fe200078e4809 */
[----:B------:R-:W-:Y:S06]  /*0800*/  BRA `(.L_x_24) ;  /* 0x00000000000c7947 */ /* 0x000fec0003800000 */
.L_x_17:
[----:B------:R-:W0:Y:S01]  /*0810*/  MUFU.RSQ R0, -QNAN ;  /* 0xffc0000000007908 */ /* 0x000e220000001400 */
[----:B------:R-:W-:Y:S05]  /*0820*/  BRA `(.L_x_24) ;  /* 0x0000000000047947 */ /* 0x000fea0003800000 */
.L_x_16:
[----:B------:R-:W-:-:S07]  /*0830*/  FADD.FTZ R0, R0, R3 ;  /* 0x0000000300007221 */ /* 0x000fce0000010000 */
.L_x_24:
[----:B------:R-:W-:Y:S05]  /*0840*/  BSYNC.RECONVERGENT B1 ;  /* 0x0000000000017941 */ /* 0x000fea0003800200 */
.L_x_14:
[----:B------:R-:W-:-:S04]  /*0850*/  IMAD.MOV.U32 R3, RZ, RZ, 0x0 ;  /* 0x00000000ff037424 */ /* 0x000fc800078e00ff */
[----:B0-----:R-:W-:Y:S05]  /*0860*/  RET.REL.NODEC R2 `(_Z7Div_S_VfPfi) ;  /* 0xfffffff402e47950 */ /* 0x001fea0003c3ffff */
.L_x_25:
        /* <DEDUP_REMOVED lines=9> */
.L_x_32:


//--------------------- .text._Z11Mul_Had_V_VPKfPfi --------------------------
	.section	.text._Z11Mul_Had_V_VPKfPfi,"ax",@progbits
	.align	128
        .global         _Z11Mul_Had_V_VPKfPfi
        .type           _Z11Mul_Had_V_VPKfPfi,@function
        .size           _Z11Mul_Had_V_VPKfPfi,(.L_x_40 - _Z11Mul_Had_V_VPKfPfi)
        .other          _Z11Mul_Had_V_VPKfPfi,@"STO_CUDA_ENTRY STV_DEFAULT"
_Z11Mul_Had_V_VPKfPfi:
.text._Z11Mul_Had_V_VPKfPfi:
        /* <DEDUP_REMOVED lines=9> */
[----:B------:R-:W1:Y:S07]  /*0090*/  LDCU.64 UR4, c[0x0][0x358] ;  /* 0x00006b00ff0477ac */ /* 0x000e6e0008000a00 */
[----:B------:R-:W2:Y:S01]  /*00a0*/  LDC.64 R4, c[0x0][0x388] ;  /* 0x0000e200ff047b82 */ /* 0x000ea20000000a00 */
[----:B0-----:R-:W-:-:S06]  /*00b0*/  IMAD.WIDE R2, R7, 0x4, R2 ;  /* 0x0000000407027825 */ /* 0x001fcc00078e0202 */
[----:B-1----:R-:W3:Y:S01]  /*00c0*/  LDG.E R2, desc[UR4][R2.64] ;  /* 0x0000000402027981 */ /* 0x002ee2000c1e1900 */
[----:B--2---:R-:W-:-:S05]  /*00d0*/  IMAD.WIDE R4, R7, 0x4, R4 ;  /* 0x0000000407047825 */ /* 0x004fca00078e0204 */
[----:B------:R-:W3:Y:S02]  /*00e0*/  LDG.E R7, desc[UR4][R4.64] ;  /* 0x0000000404077981 */ /* 0x000ee4000c1e1900 */
[----:B---3--:R-:W-:-:S05]  /*00f0*/  FMUL R7, R2, R7 ;  /* 0x0000000702077220 */ /* 0x008fca0000400000 */
[----:B------:R-:W-:Y:S01]  /*0100*/  STG.E desc[UR4][R4.64], R7 ;  /* 0x0000000704007986 */ /* 0x000fe2000c101904 */
[----:B------:R-:W-:Y:S05]  /*0110*/  EXIT ;  /* 0x000000000000794d */ /* 0x000fea0003800000 */
.L_x_26:
        /* <DEDUP_REMOVED lines=14> */
.L_x_40:


//--------------------- .text._Z7Add_V_VPKfiPfii  --------------------------
	.section	.text._Z7Add_V_VPKfiPfii,"ax",@progbits
	.align	128
        .global         _Z7Add_V_VPKfiPfii
        .type           _Z7Add_V_VPKfiPfii,@function
        .size           _Z7Add_V_VPKfiPfii,(.L_x_41 - _Z7Add_V_VPKfiPfii)
        .other          _Z7Add_V_VPKfiPfii,@"STO_CUDA_ENTRY STV_DEFAULT"
_Z7Add_V_VPKfiPfii:
.text._Z7Add_V_VPKfiPfii:
        /* <DEDUP_REMOVED lines=9> */
[----:B------:R-:W1:Y:S01]  /*0090*/  LDCU UR6, c[0x0][0x388] ;  /* 0x00007100ff0677ac */ /* 0x000e620008000800 */
[----:B------:R-:W2:Y:S06]  /*00a0*/  LDCU UR7, c[0x0][0x398] ;  /* 0x00007300ff0777ac */ /* 0x000eac0008000800 */
[----:B------:R-:W3:Y:S01]  /*00b0*/  LDC.64 R4, c[0x0][0x390] ;  /* 0x0000e400ff047b82 */ /* 0x000ee20000000a00 */
[----:B------:R-:W4:Y:S01]  /*00c0*/  LDCU.64 UR4, c[0x0][0x358] ;  /* 0x00006b00ff0477ac */ /* 0x000f220008000a00 */
[----:B-1----:R-:W-:-:S02]  /*00d0*/  IADD3 R7, PT, PT, R0, UR6, RZ ;  /* 0x0000000600077c10 */ /* 0x002fc4000fffe0ff */
[----:B--2---:R-:W-:-:S03]  /*00e0*/  IADD3 R9, PT, PT, R0, UR7, RZ ;  /* 0x0000000700097c10 */ /* 0x004fc6000fffe0ff */
[----:B0-----:R-:W-:-:S06]  /*00f0*/  IMAD.WIDE R2, R7, 0x4, R2 ;  /* 0x0000000407027825 */ /* 0x001fcc00078e0202 */
[----:B----4-:R-:W2:Y:S01]  /*0100*/  LDG.E R2, desc[UR4][R2.64] ;  /* 0x0000000402027981 */ /* 0x010ea2000c1e1900 */
[----:B---3--:R-:W-:-:S05]  /*0110*/  IMAD.WIDE R4, R9, 0x4, R4 ;  /* 0x0000000409047825 */ /* 0x008fca00078e0204 */
[----:B------:R-:W2:Y:S02]  /*0120*/  LDG.E R7, desc[UR4][R4.64] ;  /* 0x0000000404077981 */ /* 0x000ea4000c1e1900 */
[----:B--2---:R-:W-:-:S05]  /*0130*/  FADD R7, R2, R7 ;  /* 0x0000000702077221 */ /* 0x004fca0000000000 */
[----:B------:R-:W-:Y:S01]  /*0140*/  STG.E desc[UR4][R4.64], R7 ;  /* 0x0000000704007986 */ /* 0x000fe2000c101904 */
[----:B------:R-:W-:Y:S05]  /*0150*/  EXIT ;  /* 0x000000000000794d */ /* 0x000fea0003800000 */
.L_x_27:
        /* <DEDUP_REMOVED lines=10> */
.L_x_41:


//--------------------- .text._Z7Add_V_SPffi      --------------------------
	.section	.text._Z7Add_V_SPffi,"ax",@progbits
	.align	128
        .global         _Z7Add_V_SPffi
        .type           _Z7Add_V_SPffi,@function
        .size           _Z7Add_V_SPffi,(.L_x_42 - _Z7Add_V_SPffi)
        .other          _Z7Add_V_SPffi,@"STO_CUDA_ENTRY STV_DEFAULT"
_Z7Add_V_SPffi:
.text._Z7Add_V_SPffi:
        /* <DEDUP_REMOVED lines=12> */
[----:B-1----:R-:W2:Y:S02]  /*00c0*/  LDG.E R0, desc[UR4][R2.64] ;  /* 0x0000000402007981 */ /* 0x002ea4000c1e1900 */
[----:B--2---:R-:W-:-:S05]  /*00d0*/  FADD R5, R0, UR6 ;  /* 0x0000000600057e21 */ /* 0x004fca0008000000 */
[----:B------:R-:W-:Y:S01]  /*00e0*/  STG.E desc[UR4][R2.64], R5 ;  /* 0x0000000502007986 */ /* 0x000fe2000c101904 */
[----:B------:R-:W-:Y:S05]  /*00f0*/  EXIT ;  /* 0x000000000000794d */ /* 0x000fea0003800000 */
.L_x_28:
        /* <DEDUP_REMOVED lines=16> */
.L_x_42:


//--------------------- .text._Z7Sub_S_VfPfi      --------------------------
	.section	.text._Z7Sub_S_VfPfi,"ax",@progbits
	.align	128
        .global         _Z7Sub_S_VfPfi
        .type           _Z7Sub_S_VfPfi,@function
        .size           _Z7Sub_S_VfPfi,(.L_x_43 - _Z7Sub_S_VfPfi)
        .other          _Z7Sub_S_VfPfi,@"STO_CUDA_ENTRY STV_DEFAULT"
_Z7Sub_S_VfPfi:
.text._Z7Sub_S_VfPfi:
        /* <DEDUP_REMOVED lines=13> */
[----:B--2---:R-:W-:-:S05]  /*00d0*/  FADD R5, -R0, UR6 ;  /* 0x0000000600057e21 */ /* 0x004fca0008000100 */
[----:B------:R-:W-:Y:S01]  /*00e0*/  STG.E desc[UR4][R2.64], R5 ;  /* 0x0000000502007986 */ /* 0x000fe2000c101904 */
[----:B------:R-:W-:Y:S05]  /*00f0*/  EXIT ;  /* 0x000000000000794d */ /* 0x000fea0003800000 */
.L_x_29:
        /* <DEDUP_REMOVED lines=16> */
.L_x_43:


//--------------------- .text._Z7Sub_V_SPffi      --------------------------
	.section	.text._Z7Sub_V_SPffi,"ax",@progbits
	.align	128
        .global         _Z7Sub_V_SPffi
        .type           _Z7Sub_V_SPffi,@function
        .size           _Z7Sub_V_SPffi,(.L_x_44 - _Z7Sub_V_SPffi)
        .other          _Z7Sub_V_SPffi,@"STO_CUDA_ENTRY STV_DEFAULT"
_Z7Sub_V_SPffi:
.text._Z7Sub_V_SPffi:
        /* <DEDUP_REMOVED lines=13> */
[----:B--2---:R-:W-:-:S05]  /*00d0*/  FADD R5, R0, -UR6 ;  /* 0x8000000600057e21 */ /* 0x004fca0008000000 */
[----:B------:R-:W-:Y:S01]  /*00e0*/  STG.E desc[UR4][R2.64], R5 ;  /* 0x0000000502007986 */ /* 0x000fe2000c101904 */
[----:B------:R-:W-:Y:S05]  /*00f0*/  EXIT ;  /* 0x000000000000794d */ /* 0x000fea0003800000 */
.L_x_30:
        /* <DEDUP_REMOVED lines=16> */
.L_x_44:


//--------------------- .nv.shared._Z5Sum_VPKfPfi --------------------------
	.section	.nv.shared._Z5Sum_VPKfPfi,"aw",@nobits
	.sectionflags	@""
	.align	16
	.zero		1024


//--------------------- .nv.shared.reserved.0     --------------------------
	.section	.nv.shared.reserved.0,"aw",@nobits
	.weak		__nv_reservedSMEM_offset_0_alias
	.size		__nv_reservedSMEM_offset_0_alias, 0, 64
	.other		__nv_reservedSMEM_offset_0_alias,@"STO_CUDA_RESERVED_SHARED STV_DEFAULT"
__nv_reservedSMEM_offset_0_alias:
	.zero		0
	.zero		64


//--------------------- .nv.shared._Z5Log_VPfi    --------------------------
	.section	.nv.shared._Z5Log_VPfi,"aw",@nobits
	.sectionflags	@""
	.align	16
	.zero		1024


//--------------------- .nv.shared._Z5Rel_VPfi    --------------------------
	.section	.nv.shared._Z5Rel_VPfi,"aw",@nobits
	.sectionflags	@""
	.align	16
	.zero		1024


//--------------------- .nv.shared._Z6Sign_VPfi   --------------------------
	.section	.nv.shared._Z6Sign_VPfi,"aw",@nobits
	.sectionflags	@""
	.align	16
	.zero		1024


//--------------------- .nv.shared._Z6Sqrt_VPfi   --------------------------
	.section	.nv.shared._Z6Sqrt_VPfi,"aw",@nobits
	.sectionflags	@""
	.align	16
	.zero		1024


//--------------------- .nv.shared._Z5Exp_VPfi    --------------------------
	.section	.nv.shared._Z5Exp_VPfi,"aw",@nobits
	.sectionflags	@""
	.align	16
	.zero		1024


//--------------------- .nv.shared._Z7Div_S_VfPfi --------------------------
	.section	.nv.shared._Z7Div_S_VfPfi,"aw",@nobits
	.sectionflags	@""
	.align	16
	.zero		1024


//--------------------- .nv.shared._Z11Mul_Had_V_VPKfPfi --------------------------
	.section	.nv.shared._Z11Mul_Had_V_VPKfPfi,"aw",@nobits
	.sectionflags	@""
	.align	16
	.zero		1024


//--------------------- .nv.shared._Z7Add_V_VPKfiPfii --------------------------
	.section	.nv.shared._Z7Add_V_VPKfiPfii,"aw",@nobits
	.sectionflags	@""
	.align	16
	.zero		1024


//--------------------- .nv.shared._Z7Add_V_SPffi --------------------------
	.section	.nv.shared._Z7Add_V_SPffi,"aw",@nobits
	.sectionflags	@""
	.align	16
	.zero		1024


//--------------------- .nv.shared._Z7Sub_S_VfPfi --------------------------
	.section	.nv.shared._Z7Sub_S_VfPfi,"aw",@nobits
	.sectionflags	@""
	.align	16
	.zero		1024


//--------------------- .nv.shared._Z7Sub_V_SPffi --------------------------
	.section	.nv.shared._Z7Sub_V_SPffi,"aw",@nobits
	.sectionflags	@""
	.align	16
	.zero		1024


//--------------------- .nv.constant0._Z5Sum_VPKfPfi --------------------------
	.section	.nv.constant0._Z5Sum_VPKfPfi,"a",@progbits
	.sectionflags	@""
	.align	4
.nv.constant0._Z5Sum_VPKfPfi:
	.zero		916


//--------------------- .nv.constant0._Z5Log_VPfi --------------------------
	.section	.nv.constant0._Z5Log_VPfi,"a",@progbits
	.sectionflags	@""
	.align	4
.nv.constant0._Z5Log_VPfi:
	.zero		908


//--------------------- .nv.constant0._Z5Rel_VPfi --------------------------
	.section	.nv.constant0._Z5Rel_VPfi,"a",@progbits
	.sectionflags	@""
	.align	4
.nv.constant0._Z5Rel_VPfi:
	.zero		908


//--------------------- .nv.constant0._Z6Sign_VPfi --------------------------
	.section	.nv.constant0._Z6Sign_VPfi,"a",@progbits
	.sectionflags	@""
	.align	4
.nv.constant0._Z6Sign_VPfi:
	.zero		908


//--------------------- .nv.constant0._Z6Sqrt_VPfi --------------------------
	.section	.nv.constant0._Z6Sqrt_VPfi,"a",@progbits
	.sectionflags	@""
	.align	4
.nv.constant0._Z6Sqrt_VPfi:
	.zero		908


//--------------------- .nv.constant0._Z5Exp_VPfi --------------------------
	.section	.nv.constant0._Z5Exp_VPfi,"a",@progbits
	.sectionflags	@""
	.align	4
.nv.constant0._Z5Exp_VPfi:
	.zero		908


//--------------------- .nv.constant0._Z7Div_S_VfPfi --------------------------
	.section	.nv.constant0._Z7Div_S_VfPfi,"a",@progbits
	.sectionflags	@""
	.align	4
.nv.constant0._Z7Div_S_VfPfi:
	.zero		916


//--------------------- .nv.constant0._Z11Mul_Had_V_VPKfPfi --------------------------
	.section	.nv.constant0._Z11Mul_Had_V_VPKfPfi,"a",@progbits
	.sectionflags	@""
	.align	4
.nv.constant0._Z11Mul_Had_V_VPKfPfi:
	.zero		916


//--------------------- .nv.constant0._Z7Add_V_VPKfiPfii --------------------------
	.section	.nv.constant0._Z7Add_V_VPKfiPfii,"a",@progbits
	.sectionflags	@""
	.align	4
.nv.constant0._Z7Add_V_VPKfiPfii:
	.zero		928


//--------------------- .nv.constant0._Z7Add_V_SPffi --------------------------
	.section	.nv.constant0._Z7Add_V_SPffi,"a",@progbits
	.sectionflags	@""
	.align	4
.nv.constant0._Z7Add_V_SPffi:
	.zero		912


//--------------------- .nv.constant0._Z7Sub_S_VfPfi --------------------------
	.section	.nv.constant0._Z7Sub_S_VfPfi,"a",@progbits
	.sectionflags	@""
	.align	4
.nv.constant0._Z7Sub_S_VfPfi:
	.zero		916


//--------------------- .nv.constant0._Z7Sub_V_SPffi --------------------------
	.section	.nv.constant0._Z7Sub_V_SPffi,"a",@progbits
	.sectionflags	@""
	.align	4
.nv.constant0._Z7Sub_V_SPffi:
	.zero		912


//--------------------- SYMBOLS --------------------------

	.type		.nv.reservedSmem.offset0,@object
	.size		.nv.reservedSmem.offset0,0x4
	.type		.nv.reservedSmem.cap,@object
	.size		.nv.reservedSmem.cap,0x4
